	.target	sm_100a

	.elftype	@"ET_EXEC"


//--------------------- .note.nv.tkinfo           --------------------------
	.section	.note.nv.tkinfo,"",@"SHT_NOTE"
	.sectionflags	@"SHF_NOTE_NV_TKINFO"
	.tkinfo
        /*0018*/ 	.word	0x00000002
        /*0030*/ 	.string	""
        /*0030*/ 	.string	"ptxas"
        /*0030*/ 	.string	"Cuda compilation tools, release 13.0, V13.0.88"
        /*0030*/ 	.string	"Build cuda_13.0.r13.0/compiler.36424714_0"
        /*0030*/ 	.string	"-arch sm_100a -m 64 "



//--------------------- .note.nv.cuinfo           --------------------------
	.section	.note.nv.cuinfo,"",@"SHT_NOTE"
	.sectionflags	@"SHF_NOTE_NV_CUINFO"
        /*0018*/ 	.short	0x0002
        /*001a*/ 	.short	0x0064
        /*001c*/ 	.short	0x0082
	.zero		2


//--------------------- .nv.info                  --------------------------
	.section	.nv.info,"",@"SHT_CUDA_INFO"
	.align	4


	//----- nvinfo : EIATTR_REGCOUNT
	.align		4
        /*0000*/ 	.byte	0x04, 0x2f
        /*0002*/ 	.short	(.L_19 - .L_18)
	.align		4
.L_18:
        /*0004*/ 	.word	index@(_ZN7cutlass13device_kernelINS_4gemm6kernel13GemmUniversalIN4cute5tupleIJiiiiEEENS1_10collective13CollectiveMmaINS1_35MainloopSm100TmaUmmaWarpSpecializedILi17ELi2ELi4ENS5_IJNS4_1CILi1EEESB_SB_EEEEENS5_IJNSA_ILi128EEENSA_ILi64EEESF_EEENS_12float_e4m3_tENS5_IJlSB_lEEESH_SI_NS4_8TiledMMAINS4_8MMA_AtomIJNS4_10MMA_TraitsINS4_19SM100_MMA_F8F6F4_SSEJSH_SH_fSE_SF_NS4_17integral_constantINS4_4UMMA5MajorELSP_0EEESQ_NSN_INSO_7ScaleInELSR_0EEESS_EEEEEENS4_6LayoutISC_NS5_IJNSA_ILi0EEESW_SW_EEEEENS5_IJNS4_10UnderscoreESZ_SZ_EEEEENS4_13SM90_TMA_LOADENS4_14ComposedLayoutINS4_7SwizzleILi2ELi4ELi3EEENS4_18smem_ptr_flag_bitsILi8EEENSV_INS5_IJNSA_ILi8EEESF_EEENS5_IJSF_SB_EEEEEEEvNS4_8identityES12_S1C_vS1D_EENS_8epilogue10collective18CollectiveEpilogueINS1F_23Sm100TmaWarpSpecializedILi1ELi1ELi64ELb0ELb0EEEJSG_NS5_IJNSV_ISE_SB_EENSV_ISF_SB_EEEEESH_SI_SH_SI_NS1F_6fusion15FusionCallbacksIS1J_NS1N_17LinCombPerRowBiasISH_fSH_SH_fLi16ELNS_15FloatRoundStyleE2EEESG_S1M_JEEENS4_5SM1004TMEM4LOAD26SM100_TMEM_LOAD_32dp32b64xES12_S1C_NS4_39AutoVectorizingCopyWithAssumedAlignmentILi128EEENS4_14SM90_TMA_STOREES1C_S1Y_S1Y_EEEvvEEEEvNT_6ParamsE)
        /*0008*/ 	.word	0x000000fe


	//----- nvinfo : EIATTR_FRAME_SIZE
	.align		4
.L_19:
        /*000c*/ 	.byte	0x04, 0x11
        /*000e*/ 	.short	(.L_21 - .L_20)
	.align		4
.L_20:
        /*0010*/ 	.word	index@($__internal_2_$__cuda_sm10x_tcgen05_guardrail_trap_unallocated_columns_being_dealloced)
        /*0014*/ 	.word	0x00000000


	//----- nvinfo : EIATTR_FRAME_SIZE
	.align		4
.L_21:
        /*0018*/ 	.byte	0x04, 0x11
        /*001a*/ 	.short	(.L_23 - .L_22)
	.align		4
.L_22:
        /*001c*/ 	.word	index@($__internal_1_$__cuda_sm10x_tcgen05_guardrail_trap_phase_invalid_during_alloc)
        /*0020*/ 	.word	0x00000000


	//----- nvinfo : EIATTR_FRAME_SIZE
	.align		4
.L_23:
        /*0024*/ 	.byte	0x04, 0x11
        /*0026*/ 	.short	(.L_25 - .L_24)
	.align		4
.L_24:
        /*0028*/ 	.word	index@($__internal_0_$__cuda_sm10x_tcgen05_guardrail_trap_col_being_dealloced_not_returned_by_alloc)
        /*002c*/ 	.word	0x00000000


	//----- nvinfo : EIATTR_FRAME_SIZE
	.align		4
.L_25:
        /*0030*/ 	.byte	0x04, 0x11
        /*0032*/ 	.short	(.L_27 - .L_26)
	.align		4
.L_26:
        /*0034*/ 	.word	index@(_ZN7cutlass13device_kernelINS_4gemm6kernel13GemmUniversalIN4cute5tupleIJiiiiEEENS1_10collective13CollectiveMmaINS1_35MainloopSm100TmaUmmaWarpSpecializedILi17ELi2ELi4ENS5_IJNS4_1CILi1EEESB_SB_EEEEENS5_IJNSA_ILi128EEENSA_ILi64EEESF_EEENS_12float_e4m3_tENS5_IJlSB_lEEESH_SI_NS4_8TiledMMAINS4_8MMA_AtomIJNS4_10MMA_TraitsINS4_19SM100_MMA_F8F6F4_SSEJSH_SH_fSE_SF_NS4_17integral_constantINS4_4UMMA5MajorELSP_0EEESQ_NSN_INSO_7ScaleInELSR_0EEESS_EEEEEENS4_6LayoutISC_NS5_IJNSA_ILi0EEESW_SW_EEEEENS5_IJNS4_10UnderscoreESZ_SZ_EEEEENS4_13SM90_TMA_LOADENS4_14ComposedLayoutINS4_7SwizzleILi2ELi4ELi3EEENS4_18smem_ptr_flag_bitsILi8EEENSV_INS5_IJNSA_ILi8EEESF_EEENS5_IJSF_SB_EEEEEEEvNS4_8identityES12_S1C_vS1D_EENS_8epilogue10collective18CollectiveEpilogueINS1F_23Sm100TmaWarpSpecializedILi1ELi1ELi64ELb0ELb0EEEJSG_NS5_IJNSV_ISE_SB_EENSV_ISF_SB_EEEEESH_SI_SH_SI_NS1F_6fusion15FusionCallbacksIS1J_NS1N_17LinCombPerRowBiasISH_fSH_SH_fLi16ELNS_15FloatRoundStyleE2EEESG_S1M_JEEENS4_5SM1004TMEM4LOAD26SM100_TMEM_LOAD_32dp32b64xES12_S1C_NS4_39AutoVectorizingCopyWithAssumedAlignmentILi128EEENS4_14SM90_TMA_STOREES1C_S1Y_S1Y_EEEvvEEEEvNT_6ParamsE)
        /*0038*/ 	.word	0x00000000


	//----- nvinfo : EIATTR_MIN_STACK_SIZE
	.align		4
.L_27:
        /*003c*/ 	.byte	0x04, 0x12
        /*003e*/ 	.short	(.L_29 - .L_28)
	.align		4
.L_28:
        /*0040*/ 	.word	index@(_ZN7cutlass13device_kernelINS_4gemm6kernel13GemmUniversalIN4cute5tupleIJiiiiEEENS1_10collective13CollectiveMmaINS1_35MainloopSm100TmaUmmaWarpSpecializedILi17ELi2ELi4ENS5_IJNS4_1CILi1EEESB_SB_EEEEENS5_IJNSA_ILi128EEENSA_ILi64EEESF_EEENS_12float_e4m3_tENS5_IJlSB_lEEESH_SI_NS4_8TiledMMAINS4_8MMA_AtomIJNS4_10MMA_TraitsINS4_19SM100_MMA_F8F6F4_SSEJSH_SH_fSE_SF_NS4_17integral_constantINS4_4UMMA5MajorELSP_0EEESQ_NSN_INSO_7ScaleInELSR_0EEESS_EEEEEENS4_6LayoutISC_NS5_IJNSA_ILi0EEESW_SW_EEEEENS5_IJNS4_10UnderscoreESZ_SZ_EEEEENS4_13SM90_TMA_LOADENS4_14ComposedLayoutINS4_7SwizzleILi2ELi4ELi3EEENS4_18smem_ptr_flag_bitsILi8EEENSV_INS5_IJNSA_ILi8EEESF_EEENS5_IJSF_SB_EEEEEEEvNS4_8identityES12_S1C_vS1D_EENS_8epilogue10collective18CollectiveEpilogueINS1F_23Sm100TmaWarpSpecializedILi1ELi1ELi64ELb0ELb0EEEJSG_NS5_IJNSV_ISE_SB_EENSV_ISF_SB_EEEEESH_SI_SH_SI_NS1F_6fusion15FusionCallbacksIS1J_NS1N_17LinCombPerRowBiasISH_fSH_SH_fLi16ELNS_15FloatRoundStyleE2EEESG_S1M_JEEENS4_5SM1004TMEM4LOAD26SM100_TMEM_LOAD_32dp32b64xES12_S1C_NS4_39AutoVectorizingCopyWithAssumedAlignmentILi128EEENS4_14SM90_TMA_STOREES1C_S1Y_S1Y_EEEvvEEEEvNT_6ParamsE)
        /*0044*/ 	.word	0x00000000
.L_29:


//--------------------- .nv.compat                --------------------------
	.section	.nv.compat,"",@"SHT_CUDA_COMPAT_INFO"
	.align	4
        /*0000*/ 	.byte	0x02, 0x09, 0x01, 0x00, 0x02, 0x02, 0x02, 0x00, 0x02, 0x05, 0x05, 0x00, 0x03, 0x07, 0x01, 0x01
        /*0010*/ 	.byte	0x02, 0x03, 0x01, 0x00, 0x02, 0x06, 0x01, 0x00, 0x04, 0x0b, 0x08, 0x00, 0x09, 0x00, 0x00, 0x00
        /*0020*/ 	.byte	0x00, 0x00, 0x00, 0x00


//--------------------- .nv.info._ZN7cutlass13device_kernelINS_4gemm6kernel13GemmUniversalIN4cute5tupleIJiiiiEEENS1_10collective13CollectiveMmaINS1_35MainloopSm100TmaUmmaWarpSpecializedILi17ELi2ELi4ENS5_IJNS4_1CILi1EEESB_SB_EEEEENS5_IJNSA_ILi128EEENSA_ILi64EEESF_EEENS_12float_e4m3_tENS5_IJlSB_lEEESH_SI_NS4_8TiledMMAINS4_8MMA_AtomIJNS4_10MMA_TraitsINS4_19SM100_MMA_F8F6F4_SSEJSH_SH_fSE_SF_NS4_17integral_constantINS4_4UMMA5MajorELSP_0EEESQ_NSN_INSO_7ScaleInELSR_0EEESS_EEEEEENS4_6LayoutISC_NS5_IJNSA_ILi0EEESW_SW_EEEEENS5_IJNS4_10UnderscoreESZ_SZ_EEEEENS4_13SM90_TMA_LOADENS4_14ComposedLayoutINS4_7SwizzleILi2ELi4ELi3EEENS4_18smem_ptr_flag_bitsILi8EEENSV_INS5_IJNSA_ILi8EEESF_EEENS5_IJSF_SB_EEEEEEEvNS4_8identityES12_S1C_vS1D_EENS_8epilogue10collective18CollectiveEpilogueINS1F_23Sm100TmaWarpSpecializedILi1ELi1ELi64ELb0ELb0EEEJSG_NS5_IJNSV_ISE_SB_EENSV_ISF_SB_EEEEESH_SI_SH_SI_NS1F_6fusion15FusionCallbacksIS1J_NS1N_17LinCombPerRowBiasISH_fSH_SH_fLi16ELNS_15FloatRoundStyleE2EEESG_S1M_JEEENS4_5SM1004TMEM4LOAD26SM100_TMEM_LOAD_32dp32b64xES12_S1C_NS4_39AutoVectorizingCopyWithAssumedAlignmentILi128EEENS4_14SM90_TMA_STOREES1C_S1Y_S1Y_EEEvvEEEEvNT_6ParamsE --------------------------
	.section	.nv.info._ZN7cutlass13device_kernelINS_4gemm6kernel13GemmUniversalIN4cute5tupleIJiiiiEEENS1_10collective13CollectiveMmaINS1_35MainloopSm100TmaUmmaWarpSpecializedILi17ELi2ELi4ENS5_IJNS4_1CILi1EEESB_SB_EEEEENS5_IJNSA_ILi128EEENSA_ILi64EEESF_EEENS_12float_e4m3_tENS5_IJlSB_lEEESH_SI_NS4_8TiledMMAINS4_8MMA_AtomIJNS4_10MMA_TraitsINS4_19SM100_MMA_F8F6F4_SSEJSH_SH_fSE_SF_NS4_17integral_constantINS4_4UMMA5MajorELSP_0EEESQ_NSN_INSO_7ScaleInELSR_0EEESS_EEEEEENS4_6LayoutISC_NS5_IJNSA_ILi0EEESW_SW_EEEEENS5_IJNS4_10UnderscoreESZ_SZ_EEEEENS4_13SM90_TMA_LOADENS4_14ComposedLayoutINS4_7SwizzleILi2ELi4ELi3EEENS4_18smem_ptr_flag_bitsILi8EEENSV_INS5_IJNSA_ILi8EEESF_EEENS5_IJSF_SB_EEEEEEEvNS4_8identityES12_S1C_vS1D_EENS_8epilogue10collective18CollectiveEpilogueINS1F_23Sm100TmaWarpSpecializedILi1ELi1ELi64ELb0ELb0EEEJSG_NS5_IJNSV_ISE_SB_EENSV_ISF_SB_EEEEESH_SI_SH_SI_NS1F_6fusion15FusionCallbacksIS1J_NS1N_17LinCombPerRowBiasISH_fSH_SH_fLi16ELNS_15FloatRoundStyleE2EEESG_S1M_JEEENS4_5SM1004TMEM4LOAD26SM100_TMEM_LOAD_32dp32b64xES12_S1C_NS4_39AutoVectorizingCopyWithAssumedAlignmentILi128EEENS4_14SM90_TMA_STOREES1C_S1Y_S1Y_EEEvvEEEEvNT_6ParamsE,"",@"SHT_CUDA_INFO"
	.sectionflags	@""
	.align	4


	//----- nvinfo : EIATTR_CUDA_API_VERSION
	.align		4
        /*0000*/ 	.byte	0x04, 0x37
        /*0002*/ 	.short	(.L_31 - .L_30)
.L_30:
        /*0004*/ 	.word	0x00000082


	//----- nvinfo : EIATTR_KPARAM_INFO
	.align		4
.L_31:
        /*0008*/ 	.byte	0x04, 0x17
        /*000a*/ 	.short	(.L_33 - .L_32)
.L_32:
        /*000c*/ 	.word	0x00000000
        /*0010*/ 	.short	0x0000
        /*0012*/ 	.short	0x0000
        /*0014*/ 	.byte	0x00, 0xf0, 0x01, 0x20


	//----- nvinfo : EIATTR_AT_ENTRY_FRAGMENTS
	.align		4
.L_33:
        /*0018*/ 	.byte	0x04, 0x4f
        /*001a*/ 	.short	(.L_35 - .L_34)


	//   ....[0]....
.L_34:
        /*001c*/ 	.word	0x00000006


	//----- nvinfo : EIATTR_RESERVED_SMEM_USED
	.align		4
.L_35:
        /*0020*/ 	.byte	0x01, 0x41
	.zero		2


	//----- nvinfo : EIATTR_SPARSE_MMA_MASK
	.align		4
        /*0024*/ 	.byte	0x03, 0x50
        /*0026*/ 	.short	0x0000


	//----- nvinfo : EIATTR_TCGEN05_1CTA_USED
	.align		4
        /*0028*/ 	.byte	0x01, 0x51
	.zero		2


	//----- nvinfo : EIATTR_MAXREG_COUNT
	.align		4
        /*002c*/ 	.byte	0x03, 0x1b
        /*002e*/ 	.short	0x00ff


	//----- nvinfo : EIATTR_NUM_BARRIERS
	.align		4
        /*0030*/ 	.byte	0x02, 0x4c
        /*0032*/ 	.byte	0x07
	.zero		1


	//----- nvinfo : EIATTR_EXTERNS
	.align		4
        /*0034*/ 	.byte	0x04, 0x0f
        /*0036*/ 	.short	(.L_37 - .L_36)


	//   ....[0]....
	.align		4
.L_36:
        /*0038*/ 	.word	index@(__assertfail)


	//----- nvinfo : EIATTR_MERCURY_ISA_VERSION
	.align		4
.L_37:
        /*003c*/ 	.byte	0x03, 0x5f
        /*003e*/ 	.short	0x0101


	//----- nvinfo : EIATTR_INT_WARP_WIDE_INSTR_OFFSETS
	.align		4
        /*0040*/ 	.byte	0x04, 0x31
        /*0042*/ 	.short	(.L_39 - .L_38)


	//   ....[0]....
.L_38:
        /*0044*/ 	.word	0x00001f50


	//   ....[1]....
        /*0048*/ 	.word	0x00004020


	//   ....[2]....
        /*004c*/ 	.word	0x00004040


	//   ....[3]....
        /*0050*/ 	.word	0x00004070


	//   ....[4]....
        /*0054*/ 	.word	0x00004a80


	//   ....[5]....
        /*0058*/ 	.word	0x00004b70


	//   ....[6]....
        /*005c*/ 	.word	0x00005ab0


	//----- nvinfo : EIATTR_COOP_GROUP_MASK_REGIDS
	.align		4
.L_39:
        /*0060*/ 	.byte	0x04, 0x29
        /*0062*/ 	.short	(.L_41 - .L_40)


	//   ....[0]....
.L_40:
        /*0064*/ 	.word	0xffffffff


	//   ....[1]....
        /*0068*/ 	.word	0xffffffff


	//   ....[2]....
        /*006c*/ 	.word	0xffffffff


	//   ....[3]....
        /*0070*/ 	.word	0xffffffff


	//   ....[4]....
        /*0074*/ 	.word	0xffffffff


	//   ....[5]....
        /*0078*/ 	.word	0xffffffff


	//   ....[6]....
        /*007c*/ 	.word	0xffffffff


	//   ....[7]....
        /*0080*/ 	.word	0xffffffff


	//   ....[8]....
        /*0084*/ 	.word	0xffffffff


	//   ....[9]....
        /*0088*/ 	.word	0xffffffff


	//   ....[10]....
        /*008c*/ 	.word	0xffffffff


	//   ....[11]....
        /*0090*/ 	.word	0xffffffff


	//   ....[12]....
        /*0094*/ 	.word	0xffffffff


	//----- nvinfo : EIATTR_COOP_GROUP_INSTR_OFFSETS
	.align		4
.L_41:
        /*0098*/ 	.byte	0x04, 0x28
        /*009a*/ 	.short	(.L_43 - .L_42)


	//   ....[0]....
.L_42:
        /*009c*/ 	.word	0x00000090


	//   ....[1]....
        /*00a0*/ 	.word	0x000004d0


	//   ....[2]....
        /*00a4*/ 	.word	0x00000810


	//   ....[3]....
        /*00a8*/ 	.word	0x00000950


	//   ....[4]....
        /*00ac*/ 	.word	0x00000a50


	//   ....[5]....
        /*00b0*/ 	.word	0x00000bc0


	//   ....[6]....
        /*00b4*/ 	.word	0x00000d60


	//   ....[7]....
        /*00b8*/ 	.word	0x00001e30


	//   ....[8]....
        /*00bc*/ 	.word	0x00003370


	//   ....[9]....
        /*00c0*/ 	.word	0x00003580


	//   ....[10]....
        /*00c4*/ 	.word	0x000035b0


	//   ....[11]....
        /*00c8*/ 	.word	0x00003f00


	//   ....[12]....
        /*00cc*/ 	.word	0x00004130


	//----- nvinfo : EIATTR_VRC_CTA_INIT_COUNT
	.align		4
.L_43:
        /*00d0*/ 	.byte	0x02, 0x4a
        /*00d2*/ 	.byte	0x80
	.zero		1


	//----- nvinfo : EIATTR_SYSCALL_OFFSETS
	.align		4
        /*00d4*/ 	.byte	0x04, 0x46
        /*00d6*/ 	.short	(.L_45 - .L_44)


	//   ....[0]....
.L_44:
        /*00d8*/ 	.word	0x000055f0


	//   ....[1]....
        /*00dc*/ 	.word	0x00005730


	//   ....[2]....
        /*00e0*/ 	.word	0x00006060


	//----- nvinfo : EIATTR_MBARRIER_INSTR_OFFSETS
	.align		4
.L_45:
        /*00e4*/ 	.byte	0x04, 0x39
        /*00e6*/ 	.short	(.L_47 - .L_46)


	//   ....[0]....
.L_46:
        /*00e8*/ 	.word	0x000005d0
        /*00ec*/ 	.word	0x000000ff
        /*00f0*/ 	.word	0x00000000
        /*00f4*/ 	.short	0x0100
        /*00f6*/ 	.byte	0x05
	.zero		1


	//   ....[1]....
        /*00f8*/ 	.word	0x000005e0
        /*00fc*/ 	.word	0x000000ff
        /*0100*/ 	.word	0x00000088
        /*0104*/ 	.short	0x0100
        /*0106*/ 	.byte	0x05
	.zero		1


	//   ....[2]....
        /*0108*/ 	.word	0x000005f0
        /*010c*/ 	.word	0x000000ff
        /*0110*/ 	.word	0x00000008
        /*0114*/ 	.short	0x0100
        /*0116*/ 	.byte	0x05
	.zero		1


	//   ....[3]....
        /*0118*/ 	.word	0x00000600
        /*011c*/ 	.word	0x000000ff
        /*0120*/ 	.word	0x00000090
        /*0124*/ 	.short	0x0100
        /*0126*/ 	.byte	0x05
	.zero		1


	//   ....[4]....
        /*0128*/ 	.word	0x00000610
        /*012c*/ 	.word	0x000000ff
        /*0130*/ 	.word	0x00000010
        /*0134*/ 	.short	0x0100
        /*0136*/ 	.byte	0x05
	.zero		1


	//   ....[5]....
        /*0138*/ 	.word	0x00000620
        /*013c*/ 	.word	0x000000ff
        /*0140*/ 	.word	0x00000098
        /*0144*/ 	.short	0x0100
        /*0146*/ 	.byte	0x05
	.zero		1


	//   ....[6]....
        /*0148*/ 	.word	0x00000630
        /*014c*/ 	.word	0x000000ff
        /*0150*/ 	.word	0x00000018
        /*0154*/ 	.short	0x0100
        /*0156*/ 	.byte	0x05
	.zero		1


	//   ....[7]....
        /*0158*/ 	.word	0x00000640
        /*015c*/ 	.word	0x000000ff
        /*0160*/ 	.word	0x000000a0
        /*0164*/ 	.short	0x0100
        /*0166*/ 	.byte	0x05
	.zero		1


	//   ....[8]....
        /*0168*/ 	.word	0x00000650
        /*016c*/ 	.word	0x000000ff
        /*0170*/ 	.word	0x00000020
        /*0174*/ 	.short	0x0100
        /*0176*/ 	.byte	0x05
	.zero		1


	//   ....[9]....
        /*0178*/ 	.word	0x00000660
        /*017c*/ 	.word	0x000000ff
        /*0180*/ 	.word	0x000000a8
        /*0184*/ 	.short	0x0100
        /*0186*/ 	.byte	0x05
	.zero		1


	//   ....[10]....
        /*0188*/ 	.word	0x00000670
        /*018c*/ 	.word	0x000000ff
        /*0190*/ 	.word	0x00000028
        /*0194*/ 	.short	0x0100
        /*0196*/ 	.byte	0x05
	.zero		1


	//   ....[11]....
        /*0198*/ 	.word	0x00000680
        /*019c*/ 	.word	0x000000ff
        /*01a0*/ 	.word	0x000000b0
        /*01a4*/ 	.short	0x0100
        /*01a6*/ 	.byte	0x05
	.zero		1


	//   ....[12]....
        /*01a8*/ 	.word	0x00000690
        /*01ac*/ 	.word	0x000000ff
        /*01b0*/ 	.word	0x00000030
        /*01b4*/ 	.short	0x0100
        /*01b6*/ 	.byte	0x05
	.zero		1


	//   ....[13]....
        /*01b8*/ 	.word	0x000006a0
        /*01bc*/ 	.word	0x000000ff
        /*01c0*/ 	.word	0x000000b8
        /*01c4*/ 	.short	0x0100
        /*01c6*/ 	.byte	0x05
	.zero		1


	//   ....[14]....
        /*01c8*/ 	.word	0x000006b0
        /*01cc*/ 	.word	0x000000ff
        /*01d0*/ 	.word	0x00000038
        /*01d4*/ 	.short	0x0100
        /*01d6*/ 	.byte	0x05
	.zero		1


	//   ....[15]....
        /*01d8*/ 	.word	0x000006c0
        /*01dc*/ 	.word	0x000000ff
        /*01e0*/ 	.word	0x000000c0
        /*01e4*/ 	.short	0x0100
        /*01e6*/ 	.byte	0x05
	.zero		1


	//   ....[16]....
        /*01e8*/ 	.word	0x000006d0
        /*01ec*/ 	.word	0x000000ff
        /*01f0*/ 	.word	0x00000040
        /*01f4*/ 	.short	0x0100
        /*01f6*/ 	.byte	0x05
	.zero		1


	//   ....[17]....
        /*01f8*/ 	.word	0x000006e0
        /*01fc*/ 	.word	0x000000ff
        /*0200*/ 	.word	0x000000c8
        /*0204*/ 	.short	0x0100
        /*0206*/ 	.byte	0x05
	.zero		1


	//   ....[18]....
        /*0208*/ 	.word	0x000006f0
        /*020c*/ 	.word	0x000000ff
        /*0210*/ 	.word	0x00000048
        /*0214*/ 	.short	0x0100
        /*0216*/ 	.byte	0x05
	.zero		1


	//   ....[19]....
        /*0218*/ 	.word	0x00000700
        /*021c*/ 	.word	0x000000ff
        /*0220*/ 	.word	0x000000d0
        /*0224*/ 	.short	0x0100
        /*0226*/ 	.byte	0x05
	.zero		1


	//   ....[20]....
        /*0228*/ 	.word	0x00000710
        /*022c*/ 	.word	0x000000ff
        /*0230*/ 	.word	0x00000050
        /*0234*/ 	.short	0x0100
        /*0236*/ 	.byte	0x05
	.zero		1


	//   ....[21]....
        /*0238*/ 	.word	0x00000720
        /*023c*/ 	.word	0x000000ff
        /*0240*/ 	.word	0x000000d8
        /*0244*/ 	.short	0x0100
        /*0246*/ 	.byte	0x05
	.zero		1


	//   ....[22]....
        /*0248*/ 	.word	0x00000730
        /*024c*/ 	.word	0x000000ff
        /*0250*/ 	.word	0x00000058
        /*0254*/ 	.short	0x0100
        /*0256*/ 	.byte	0x05
	.zero		1


	//   ....[23]....
        /*0258*/ 	.word	0x00000740
        /*025c*/ 	.word	0x000000ff
        /*0260*/ 	.word	0x000000e0
        /*0264*/ 	.short	0x0100
        /*0266*/ 	.byte	0x05
	.zero		1


	//   ....[24]....
        /*0268*/ 	.word	0x00000750
        /*026c*/ 	.word	0x000000ff
        /*0270*/ 	.word	0x00000060
        /*0274*/ 	.short	0x0100
        /*0276*/ 	.byte	0x05
	.zero		1


	//   ....[25]....
        /*0278*/ 	.word	0x00000760
        /*027c*/ 	.word	0x000000ff
        /*0280*/ 	.word	0x000000e8
        /*0284*/ 	.short	0x0100
        /*0286*/ 	.byte	0x05
	.zero		1


	//   ....[26]....
        /*0288*/ 	.word	0x00000770
        /*028c*/ 	.word	0x000000ff
        /*0290*/ 	.word	0x00000068
        /*0294*/ 	.short	0x0100
        /*0296*/ 	.byte	0x05
	.zero		1


	//   ....[27]....
        /*0298*/ 	.word	0x00000780
        /*029c*/ 	.word	0x000000ff
        /*02a0*/ 	.word	0x000000f0
        /*02a4*/ 	.short	0x0100
        /*02a6*/ 	.byte	0x05
	.zero		1


	//   ....[28]....
        /*02a8*/ 	.word	0x00000790
        /*02ac*/ 	.word	0x000000ff
        /*02b0*/ 	.word	0x00000070
        /*02b4*/ 	.short	0x0100
        /*02b6*/ 	.byte	0x05
	.zero		1


	//   ....[29]....
        /*02b8*/ 	.word	0x000007a0
        /*02bc*/ 	.word	0x000000ff
        /*02c0*/ 	.word	0x000000f8
        /*02c4*/ 	.short	0x0100
        /*02c6*/ 	.byte	0x05
	.zero		1


	//   ....[30]....
        /*02c8*/ 	.word	0x000007b0
        /*02cc*/ 	.word	0x000000ff
        /*02d0*/ 	.word	0x00000078
        /*02d4*/ 	.short	0x0100
        /*02d6*/ 	.byte	0x05
	.zero		1


	//   ....[31]....
        /*02d8*/ 	.word	0x000007c0
        /*02dc*/ 	.word	0x000000ff
        /*02e0*/ 	.word	0x00000100
        /*02e4*/ 	.short	0x0100
        /*02e6*/ 	.byte	0x05
	.zero		1


	//   ....[32]....
        /*02e8*/ 	.word	0x000007d0
        /*02ec*/ 	.word	0x000000ff
        /*02f0*/ 	.word	0x00000080
        /*02f4*/ 	.short	0x0100
        /*02f6*/ 	.byte	0x05
	.zero		1


	//   ....[33]....
        /*02f8*/ 	.word	0x000007e0
        /*02fc*/ 	.word	0x000000ff
        /*0300*/ 	.word	0x00000108
        /*0304*/ 	.short	0x0100
        /*0306*/ 	.byte	0x05
	.zero		1


	//   ....[34]....
        /*0308*/ 	.word	0x00000920
        /*030c*/ 	.word	0x000000ff
        /*0310*/ 	.word	0x00000110
        /*0314*/ 	.short	0x0100
        /*0316*/ 	.byte	0x06
	.zero		1


	//   ....[35]....
        /*0318*/ 	.word	0x00000930
        /*031c*/ 	.word	0x000000ff
        /*0320*/ 	.word	0x00000118
        /*0324*/ 	.short	0x0100
        /*0326*/ 	.byte	0x06
	.zero		1


	//   ....[36]....
        /*0328*/ 	.word	0x00000a20
        /*032c*/ 	.word	0x000000ff
        /*0330*/ 	.word	0x00000120
        /*0334*/ 	.short	0x0100
        /*0336*/ 	.byte	0x05
	.zero		1


	//   ....[37]....
        /*0338*/ 	.word	0x00000a30
        /*033c*/ 	.word	0x000000ff
        /*0340*/ 	.word	0x00000128
        /*0344*/ 	.short	0x0100
        /*0346*/ 	.byte	0x05
	.zero		1


	//   ....[38]....
        /*0348*/ 	.word	0x00000b70
        /*034c*/ 	.word	0x000000ff
        /*0350*/ 	.word	0x00000130
        /*0354*/ 	.short	0x0100
        /*0356*/ 	.byte	0x05
	.zero		1


	//   ....[39]....
        /*0358*/ 	.word	0x00000b80
        /*035c*/ 	.word	0x000000ff
        /*0360*/ 	.word	0x00000140
        /*0364*/ 	.short	0x0100
        /*0366*/ 	.byte	0x05
	.zero		1


	//   ....[40]....
        /*0368*/ 	.word	0x00000b90
        /*036c*/ 	.word	0x000000ff
        /*0370*/ 	.word	0x00000138
        /*0374*/ 	.short	0x0100
        /*0376*/ 	.byte	0x05
	.zero		1


	//   ....[41]....
        /*0378*/ 	.word	0x00000ba0
        /*037c*/ 	.word	0x000000ff
        /*0380*/ 	.word	0x00000148
        /*0384*/ 	.short	0x0100
        /*0386*/ 	.byte	0x05
	.zero		1


	//   ....[42]....
        /*0388*/ 	.word	0x00000cd0
        /*038c*/ 	.word	0x000000ff
        /*0390*/ 	.word	0x00000150
        /*0394*/ 	.short	0x0100
        /*0396*/ 	.byte	0x06
	.zero		1


	//   ....[43]....
        /*0398*/ 	.word	0x00000ce0
        /*039c*/ 	.word	0x000000ff
        /*03a0*/ 	.word	0x00000170
        /*03a4*/ 	.short	0x0100
        /*03a6*/ 	.byte	0x06
	.zero		1


	//   ....[44]....
        /*03a8*/ 	.word	0x00000cf0
        /*03ac*/ 	.word	0x000000ff
        /*03b0*/ 	.word	0x00000158
        /*03b4*/ 	.short	0x0100
        /*03b6*/ 	.byte	0x06
	.zero		1


	//   ....[45]....
        /*03b8*/ 	.word	0x00000d00
        /*03bc*/ 	.word	0x000000ff
        /*03c0*/ 	.word	0x00000178
        /*03c4*/ 	.short	0x0100
        /*03c6*/ 	.byte	0x06
	.zero		1


	//   ....[46]....
        /*03c8*/ 	.word	0x00000d10
        /*03cc*/ 	.word	0x000000ff
        /*03d0*/ 	.word	0x00000160
        /*03d4*/ 	.short	0x0100
        /*03d6*/ 	.byte	0x06
	.zero		1


	//   ....[47]....
        /*03d8*/ 	.word	0x00000d20
        /*03dc*/ 	.word	0x000000ff
        /*03e0*/ 	.word	0x00000180
        /*03e4*/ 	.short	0x0100
        /*03e6*/ 	.byte	0x06
	.zero		1


	//   ....[48]....
        /*03e8*/ 	.word	0x00000d30
        /*03ec*/ 	.word	0x000000ff
        /*03f0*/ 	.word	0x00000168
        /*03f4*/ 	.short	0x0100
        /*03f6*/ 	.byte	0x06
	.zero		1


	//   ....[49]....
        /*03f8*/ 	.word	0x00000d40
        /*03fc*/ 	.word	0x000000ff
        /*0400*/ 	.word	0x00000188
        /*0404*/ 	.short	0x0100
        /*0406*/ 	.byte	0x06
	.zero		1


	//   ....[50]....
        /*0408*/ 	.word	0x00000e30
        /*040c*/ 	.word	0x000000ff
        /*0410*/ 	.word	0x00000190
        /*0414*/ 	.short	0x0100
        /*0416*/ 	.byte	0x05
	.zero		1


	//   ....[51]....
        /*0418*/ 	.word	0x00000e40
        /*041c*/ 	.word	0x000000ff
        /*0420*/ 	.word	0x000001a0
        /*0424*/ 	.short	0x0100
        /*0426*/ 	.byte	0x05
	.zero		1


	//   ....[52]....
        /*0428*/ 	.word	0x00000e50
        /*042c*/ 	.word	0x000000ff
        /*0430*/ 	.word	0x00000198
        /*0434*/ 	.short	0x0100
        /*0436*/ 	.byte	0x05
	.zero		1


	//   ....[53]....
        /*0438*/ 	.word	0x00000e60
        /*043c*/ 	.word	0x000000ff
        /*0440*/ 	.word	0x000001a8
        /*0444*/ 	.short	0x0100
        /*0446*/ 	.byte	0x05
	.zero		1


	//   ....[54]....
        /*0448*/ 	.word	0x00001730
        /*044c*/ 	.word	0x00000003
        /*0450*/ 	.word	0x000001a0
        /*0454*/ 	.short	0x010a
        /*0456*/ 	.byte	0xff
	.zero		1


	//   ....[55]....
        /*0458*/ 	.word	0x00001760
        /*045c*/ 	.word	0x00000003
        /*0460*/ 	.word	0x00000190
        /*0464*/ 	.short	0x0101
        /*0466*/ 	.byte	0xff
	.zero		1


	//   ....[56]....
        /*0468*/ 	.word	0x00001830
        /*046c*/ 	.word	0x000000ff
        /*0470*/ 	.word	0x00000088
        /*0474*/ 	.short	0x010a
        /*0476*/ 	.byte	0x08
	.zero		1


	//   ....[57]....
        /*0478*/ 	.word	0x000018d0
        /*047c*/ 	.word	0x000000ff
        /*0480*/ 	.word	0x00000088
        /*0484*/ 	.short	0x010a
        /*0486*/ 	.byte	0x21
	.zero		1


	//   ....[58]....
        /*0488*/ 	.word	0x00001a20
        /*048c*/ 	.word	0x000000ff
        /*0490*/ 	.word	0x00000088
        /*0494*/ 	.short	0x010a
        /*0496*/ 	.byte	0x08
	.zero		1


	//   ....[59]....
        /*0498*/ 	.word	0x00001b30
        /*049c*/ 	.word	0x000000ff
        /*04a0*/ 	.word	0x00000128
        /*04a4*/ 	.short	0x0101
        /*04a6*/ 	.byte	0x04
	.zero		1


	//   ....[60]....
        /*04a8*/ 	.word	0x00001b50
        /*04ac*/ 	.word	0x000000ff
        /*04b0*/ 	.word	0x00000088
        /*04b4*/ 	.short	0x010a
        /*04b6*/ 	.byte	0x08
	.zero		1


	//   ....[61]....
        /*04b8*/ 	.word	0x00001bd0
        /*04bc*/ 	.word	0x000000ff
        /*04c0*/ 	.word	0x00000088
        /*04c4*/ 	.short	0x010a
        /*04c6*/ 	.byte	0x11
	.zero		1


	//   ....[62]....
        /*04c8*/ 	.word	0x00001d20
        /*04cc*/ 	.word	0x000000ff
        /*04d0*/ 	.word	0x00000088
        /*04d4*/ 	.short	0x010a
        /*04d6*/ 	.byte	0x08
	.zero		1


	//   ....[63]....
        /*04d8*/ 	.word	0x00001e60
        /*04dc*/ 	.word	0x00000002
        /*04e0*/ 	.word	0x00000130
        /*04e4*/ 	.short	0x010a
        /*04e6*/ 	.byte	0xff
	.zero		1


	//   ....[64]....
        /*04e8*/ 	.word	0x00001f20
        /*04ec*/ 	.word	0x00000002
        /*04f0*/ 	.word	0x00000000
        /*04f4*/ 	.short	0x0101
        /*04f6*/ 	.byte	0xff
	.zero		1


	//   ....[65]....
        /*04f8*/ 	.word	0x00002480
        /*04fc*/ 	.word	0x000000ff
        /*0500*/ 	.word	0x00000000
        /*0504*/ 	.short	0x010a
        /*0506*/ 	.byte	0x05
	.zero		1


	//   ....[66]....
        /*0508*/ 	.word	0x00002510
        /*050c*/ 	.word	0x000000ff
        /*0510*/ 	.word	0x00000000
        /*0514*/ 	.short	0x010a
        /*0516*/ 	.byte	0x05
	.zero		1


	//   ....[67]....
        /*0518*/ 	.word	0x000025a0
        /*051c*/ 	.word	0x000000ff
        /*0520*/ 	.word	0x00000000
        /*0524*/ 	.short	0x010a
        /*0526*/ 	.byte	0x05
	.zero		1


	//   ....[68]....
        /*0528*/ 	.word	0x00002630
        /*052c*/ 	.word	0x000000ff
        /*0530*/ 	.word	0x00000000
        /*0534*/ 	.short	0x010a
        /*0536*/ 	.byte	0x05
	.zero		1


	//   ....[69]....
        /*0538*/ 	.word	0x000026c0
        /*053c*/ 	.word	0x000000ff
        /*0540*/ 	.word	0x00000000
        /*0544*/ 	.short	0x010a
        /*0546*/ 	.byte	0x05
	.zero		1


	//   ....[70]....
        /*0548*/ 	.word	0x00002750
        /*054c*/ 	.word	0x000000ff
        /*0550*/ 	.word	0x00000000
        /*0554*/ 	.short	0x010a
        /*0556*/ 	.byte	0x05
	.zero		1


	//   ....[71]....
        /*0558*/ 	.word	0x000027e0
        /*055c*/ 	.word	0x000000ff
        /*0560*/ 	.word	0x00000000
        /*0564*/ 	.short	0x010a
        /*0566*/ 	.byte	0x05
	.zero		1


	//   ....[72]....
        /*0568*/ 	.word	0x00002870
        /*056c*/ 	.word	0x000000ff
        /*0570*/ 	.word	0x00000000
        /*0574*/ 	.short	0x010a
        /*0576*/ 	.byte	0x05
	.zero		1


	//   ....[73]....
        /*0578*/ 	.word	0x00002900
        /*057c*/ 	.word	0x000000ff
        /*0580*/ 	.word	0x00000000
        /*0584*/ 	.short	0x010a
        /*0586*/ 	.byte	0x05
	.zero		1


	//   ....[74]....
        /*0588*/ 	.word	0x00002990
        /*058c*/ 	.word	0x000000ff
        /*0590*/ 	.word	0x00000000
        /*0594*/ 	.short	0x010a
        /*0596*/ 	.byte	0x05
	.zero		1


	//   ....[75]....
        /*0598*/ 	.word	0x00002a20
        /*059c*/ 	.word	0x000000ff
        /*05a0*/ 	.word	0x00000000
        /*05a4*/ 	.short	0x010a
        /*05a6*/ 	.byte	0x05
	.zero		1


	//   ....[76]....
        /*05a8*/ 	.word	0x00002ab0
        /*05ac*/ 	.word	0x000000ff
        /*05b0*/ 	.word	0x00000000
        /*05b4*/ 	.short	0x010a
        /*05b6*/ 	.byte	0x05
	.zero		1


	//   ....[77]....
        /*05b8*/ 	.word	0x00002b40
        /*05bc*/ 	.word	0x000000ff
        /*05c0*/ 	.word	0x00000000
        /*05c4*/ 	.short	0x010a
        /*05c6*/ 	.byte	0x05
	.zero		1


	//   ....[78]....
        /*05c8*/ 	.word	0x00002bd0
        /*05cc*/ 	.word	0x000000ff
        /*05d0*/ 	.word	0x00000000
        /*05d4*/ 	.short	0x010a
        /*05d6*/ 	.byte	0x05
	.zero		1


	//   ....[79]....
        /*05d8*/ 	.word	0x00002c60
        /*05dc*/ 	.word	0x000000ff
        /*05e0*/ 	.word	0x00000000
        /*05e4*/ 	.short	0x010a
        /*05e6*/ 	.byte	0x05
	.zero		1


	//   ....[80]....
        /*05e8*/ 	.word	0x00002cf0
        /*05ec*/ 	.word	0x000000ff
        /*05f0*/ 	.word	0x00000000
        /*05f4*/ 	.short	0x010a
        /*05f6*/ 	.byte	0x05
	.zero		1


	//   ....[81]....
        /*05f8*/ 	.word	0x00002d90
        /*05fc*/ 	.word	0x00000000
        /*0600*/ 	.word	0x00000000
        /*0604*/ 	.short	0x010a
        /*0606*/ 	.byte	0xff
	.zero		1


	//   ....[82]....
        /*0608*/ 	.word	0x00002ec0
        /*060c*/ 	.word	0x00000000
        /*0610*/ 	.word	0x00000190
        /*0614*/ 	.short	0x010a
        /*0616*/ 	.byte	0xff
	.zero		1


	//   ....[83]....
        /*0618*/ 	.word	0x00002f30
        /*061c*/ 	.word	0x00000008
        /*0620*/ 	.word	0x00000000
        /*0624*/ 	.short	0x0101
        /*0626*/ 	.byte	0xff
	.zero		1


	//   ....[84]....
        /*0628*/ 	.word	0x00002f50
        /*062c*/ 	.word	0x000000ff
        /*0630*/ 	.word	0x00000140
        /*0634*/ 	.short	0x010a
        /*0636*/ 	.byte	0x05
	.zero		1


	//   ....[85]....
        /*0638*/ 	.word	0x00003070
        /*063c*/ 	.word	0x00000000
        /*0640*/ 	.word	0x00000130
        /*0644*/ 	.short	0x010a
        /*0646*/ 	.byte	0xff
	.zero		1


	//   ....[86]....
        /*0648*/ 	.word	0x00003170
        /*064c*/ 	.word	0x00000000
        /*0650*/ 	.word	0x00000000
        /*0654*/ 	.short	0x0101
        /*0656*/ 	.byte	0xff
	.zero		1


	//   ....[87]....
        /*0658*/ 	.word	0x00003200
        /*065c*/ 	.word	0x000000ff
        /*0660*/ 	.word	0x00000140
        /*0664*/ 	.short	0x0106
        /*0666*/ 	.byte	0x05
	.zero		1


	//   ....[88]....
        /*0668*/ 	.word	0x00003220
        /*066c*/ 	.word	0x000000ff
        /*0670*/ 	.word	0x00000140
        /*0674*/ 	.short	0x010a
        /*0676*/ 	.byte	0x05
	.zero		1


	//   ....[89]....
        /*0678*/ 	.word	0x000032b0
        /*067c*/ 	.word	0x000000ff
        /*0680*/ 	.word	0x00000140
        /*0684*/ 	.short	0x0106
        /*0686*/ 	.byte	0x04
	.zero		1


	//   ....[90]....
        /*0688*/ 	.word	0x000032f0
        /*068c*/ 	.word	0x00000000
        /*0690*/ 	.word	0x00000140
        /*0694*/ 	.short	0x010a
        /*0696*/ 	.byte	0xff
	.zero		1


	//   ....[91]....
        /*0698*/ 	.word	0x000037f0
        /*069c*/ 	.word	0x00000000
        /*06a0*/ 	.word	0x00000130
        /*06a4*/ 	.short	0x010a
        /*06a6*/ 	.byte	0xff
	.zero		1


	//   ....[92]....
        /*06a8*/ 	.word	0x00003900
        /*06ac*/ 	.word	0x00000003
        /*06b0*/ 	.word	0x00000000
        /*06b4*/ 	.short	0x0101
        /*06b6*/ 	.byte	0xff
	.zero		1


	//   ....[93]....
        /*06b8*/ 	.word	0x00003910
        /*06bc*/ 	.word	0x000000ff
        /*06c0*/ 	.word	0x00000000
        /*06c4*/ 	.short	0x010a
        /*06c6*/ 	.byte	0x04
	.zero		1


	//   ....[94]....
        /*06c8*/ 	.word	0x00003930
        /*06cc*/ 	.word	0x000000ff
        /*06d0*/ 	.word	0x00000170
        /*06d4*/ 	.short	0x010a
        /*06d6*/ 	.byte	0x08
	.zero		1


	//   ....[95]....
        /*06d8*/ 	.word	0x00003a00
        /*06dc*/ 	.word	0x000000ff
        /*06e0*/ 	.word	0x00000000
        /*06e4*/ 	.short	0x010a
        /*06e6*/ 	.byte	0x07
	.zero		1


	//   ....[96]....
        /*06e8*/ 	.word	0x00003b40
        /*06ec*/ 	.word	0x000000ff
        /*06f0*/ 	.word	0x00000000
        /*06f4*/ 	.short	0x010a
        /*06f6*/ 	.byte	0x04
	.zero		1


	//   ....[97]....
        /*06f8*/ 	.word	0x00003d30
        /*06fc*/ 	.word	0x000000ff
        /*0700*/ 	.word	0x00000000
        /*0704*/ 	.short	0x010a
        /*0706*/ 	.byte	0x05
	.zero		1


	//   ....[98]....
        /*0708*/ 	.word	0x00003dc0
        /*070c*/ 	.word	0x000000ff
        /*0710*/ 	.word	0x00000000
        /*0714*/ 	.short	0x010a
        /*0716*/ 	.byte	0x05
	.zero		1


	//   ....[99]....
        /*0718*/ 	.word	0x00003e50
        /*071c*/ 	.word	0x000000ff
        /*0720*/ 	.word	0x00000000
        /*0724*/ 	.short	0x010a
        /*0726*/ 	.byte	0x05
	.zero		1


	//   ....[100]....
        /*0728*/ 	.word	0x00003ee0
        /*072c*/ 	.word	0x000000ff
        /*0730*/ 	.word	0x00000000
        /*0734*/ 	.short	0x010a
        /*0736*/ 	.byte	0x07
	.zero		1


	//   ....[101]....
        /*0738*/ 	.word	0x00004320
        /*073c*/ 	.word	0x00000000
        /*0740*/ 	.word	0x00000130
        /*0744*/ 	.short	0x010a
        /*0746*/ 	.byte	0xff
	.zero		1


	//   ....[102]....
        /*0748*/ 	.word	0x00004410
        /*074c*/ 	.word	0x00000000
        /*0750*/ 	.word	0x00000000
        /*0754*/ 	.short	0x0101
        /*0756*/ 	.byte	0xff
	.zero		1


	//   ....[103]....
        /*0758*/ 	.word	0x00004730
        /*075c*/ 	.word	0x000000ff
        /*0760*/ 	.word	0x00000128
        /*0764*/ 	.short	0x010a
        /*0766*/ 	.byte	0x06
	.zero		1


	//   ....[104]....
        /*0768*/ 	.word	0x000048b0
        /*076c*/ 	.word	0x000000ff
        /*0770*/ 	.word	0x00000118
        /*0774*/ 	.short	0x010a
        /*0776*/ 	.byte	0x06
	.zero		1


	//   ....[105]....
        /*0778*/ 	.word	0x00004be0
        /*077c*/ 	.word	0x000000ff
        /*0780*/ 	.word	0x00000110
        /*0784*/ 	.short	0x010b
        /*0786*/ 	.byte	0x06
	.zero		1


	//   ....[106]....
        /*0788*/ 	.word	0x00004c00
        /*078c*/ 	.word	0x000000ff
        /*0790*/ 	.word	0x00000000
        /*0794*/ 	.short	0x0101
        /*0796*/ 	.byte	0x25
	.zero		1


	//   ....[107]....
        /*0798*/ 	.word	0x00004c40
        /*079c*/ 	.word	0x00000000
        /*07a0*/ 	.word	0x00000118
        /*07a4*/ 	.short	0x010a
        /*07a6*/ 	.byte	0xff
	.zero		1


	//   ....[108]....
        /*07a8*/ 	.word	0x00004fc0
        /*07ac*/ 	.word	0x00000000
        /*07b0*/ 	.word	0x00000130
        /*07b4*/ 	.short	0x010a
        /*07b6*/ 	.byte	0xff
	.zero		1


	//   ....[109]....
        /*07b8*/ 	.word	0x000050d0
        /*07bc*/ 	.word	0x00000000
        /*07c0*/ 	.word	0x00000000
        /*07c4*/ 	.short	0x0101
        /*07c6*/ 	.byte	0xff
	.zero		1


	//   ....[110]....
        /*07c8*/ 	.word	0x00005b70
        /*07cc*/ 	.word	0x000000ff
        /*07d0*/ 	.word	0x00000110
        /*07d4*/ 	.short	0x010a
        /*07d6*/ 	.byte	0x31
	.zero		1


	//   ....[111]....
        /*07d8*/ 	.word	0x00005c50
        /*07dc*/ 	.word	0x000000d8
        /*07e0*/ 	.word	0x00000150
        /*07e4*/ 	.short	0x010a
        /*07e6*/ 	.byte	0xff
	.zero		1


	//   ....[112]....
        /*07e8*/ 	.word	0x00005de0
        /*07ec*/ 	.word	0x000000ff
        /*07f0*/ 	.word	0x00000110
        /*07f4*/ 	.short	0x010a
        /*07f6*/ 	.byte	0x31
	.zero		1


	//   ....[113]....
        /*07f8*/ 	.word	0x00005ee0
        /*07fc*/ 	.word	0x000000ff
        /*0800*/ 	.word	0x00000000
        /*0804*/ 	.short	0x0101
        /*0806*/ 	.byte	0x04
	.zero		1


	//   ....[114]....
        /*0808*/ 	.word	0x00005f40
        /*080c*/ 	.word	0x000000d8
        /*0810*/ 	.word	0x00000150
        /*0814*/ 	.short	0x010a
        /*0816*/ 	.byte	0xff
	.zero		1


	//   ....[115]....
        /*0818*/ 	.word	0x00006530
        /*081c*/ 	.word	0x000000ff
        /*0820*/ 	.word	0x00000000
        /*0824*/ 	.short	0x0101
        /*0826*/ 	.byte	0x05
	.zero		1


	//   ....[116]....
        /*0828*/ 	.word	0x00007380
        /*082c*/ 	.word	0x00000003
        /*0830*/ 	.word	0x000001a0
        /*0834*/ 	.short	0x010a
        /*0836*/ 	.byte	0xff
	.zero		1


	//   ....[117]....
        /*0838*/ 	.word	0x000073e0
        /*083c*/ 	.word	0x00000002
        /*0840*/ 	.word	0x00000088
        /*0844*/ 	.short	0x010a
        /*0846*/ 	.byte	0xff
	.zero		1


	//   ....[118]....
        /*0848*/ 	.word	0x00007440
        /*084c*/ 	.word	0x00000002
        /*0850*/ 	.word	0x00000088
        /*0854*/ 	.short	0x010a
        /*0856*/ 	.byte	0xff
	.zero		1


	//   ....[119]....
        /*0858*/ 	.word	0x00007490
        /*085c*/ 	.word	0x00000002
        /*0860*/ 	.word	0x00000130
        /*0864*/ 	.short	0x010a
        /*0866*/ 	.byte	0xff
	.zero		1


	//   ....[120]....
        /*0868*/ 	.word	0x000074f0
        /*086c*/ 	.word	0x00000000
        /*0870*/ 	.word	0x00000000
        /*0874*/ 	.short	0x010a
        /*0876*/ 	.byte	0xff
	.zero		1


	//   ....[121]....
        /*0878*/ 	.word	0x00007550
        /*087c*/ 	.word	0x00000000
        /*0880*/ 	.word	0x00000000
        /*0884*/ 	.short	0x010a
        /*0886*/ 	.byte	0xff
	.zero		1


	//   ....[122]....
        /*0888*/ 	.word	0x000075b0
        /*088c*/ 	.word	0x00000000
        /*0890*/ 	.word	0x00000000
        /*0894*/ 	.short	0x010a
        /*0896*/ 	.byte	0xff
	.zero		1


	//   ....[123]....
        /*0898*/ 	.word	0x00007610
        /*089c*/ 	.word	0x00000000
        /*08a0*/ 	.word	0x00000000
        /*08a4*/ 	.short	0x010a
        /*08a6*/ 	.byte	0xff
	.zero		1


	//   ....[124]....
        /*08a8*/ 	.word	0x00007670
        /*08ac*/ 	.word	0x00000000
        /*08b0*/ 	.word	0x00000000
        /*08b4*/ 	.short	0x010a
        /*08b6*/ 	.byte	0xff
	.zero		1


	//   ....[125]....
        /*08b8*/ 	.word	0x000076d0
        /*08bc*/ 	.word	0x00000000
        /*08c0*/ 	.word	0x00000000
        /*08c4*/ 	.short	0x010a
        /*08c6*/ 	.byte	0xff
	.zero		1


	//   ....[126]....
        /*08c8*/ 	.word	0x00007730
        /*08cc*/ 	.word	0x00000000
        /*08d0*/ 	.word	0x00000000
        /*08d4*/ 	.short	0x010a
        /*08d6*/ 	.byte	0xff
	.zero		1


	//   ....[127]....
        /*08d8*/ 	.word	0x00007790
        /*08dc*/ 	.word	0x00000000
        /*08e0*/ 	.word	0x00000000
        /*08e4*/ 	.short	0x010a
        /*08e6*/ 	.byte	0xff
	.zero		1


	//   ....[128]....
        /*08e8*/ 	.word	0x000077f0
        /*08ec*/ 	.word	0x00000000
        /*08f0*/ 	.word	0x00000000
        /*08f4*/ 	.short	0x010a
        /*08f6*/ 	.byte	0xff
	.zero		1


	//   ....[129]....
        /*08f8*/ 	.word	0x00007850
        /*08fc*/ 	.word	0x00000000
        /*0900*/ 	.word	0x00000000
        /*0904*/ 	.short	0x010a
        /*0906*/ 	.byte	0xff
	.zero		1


	//   ....[130]....
        /*0908*/ 	.word	0x000078b0
        /*090c*/ 	.word	0x00000000
        /*0910*/ 	.word	0x00000000
        /*0914*/ 	.short	0x010a
        /*0916*/ 	.byte	0xff
	.zero		1


	//   ....[131]....
        /*0918*/ 	.word	0x00007910
        /*091c*/ 	.word	0x00000000
        /*0920*/ 	.word	0x00000000
        /*0924*/ 	.short	0x010a
        /*0926*/ 	.byte	0xff
	.zero		1


	//   ....[132]....
        /*0928*/ 	.word	0x00007970
        /*092c*/ 	.word	0x00000000
        /*0930*/ 	.word	0x00000000
        /*0934*/ 	.short	0x010a
        /*0936*/ 	.byte	0xff
	.zero		1


	//   ....[133]....
        /*0938*/ 	.word	0x000079d0
        /*093c*/ 	.word	0x00000000
        /*0940*/ 	.word	0x00000000
        /*0944*/ 	.short	0x010a
        /*0946*/ 	.byte	0xff
	.zero		1


	//   ....[134]....
        /*0948*/ 	.word	0x00007a30
        /*094c*/ 	.word	0x00000000
        /*0950*/ 	.word	0x00000000
        /*0954*/ 	.short	0x010a
        /*0956*/ 	.byte	0xff
	.zero		1


	//   ....[135]....
        /*0958*/ 	.word	0x00007a90
        /*095c*/ 	.word	0x00000000
        /*0960*/ 	.word	0x00000000
        /*0964*/ 	.short	0x010a
        /*0966*/ 	.byte	0xff
	.zero		1


	//   ....[136]....
        /*0968*/ 	.word	0x00007ae0
        /*096c*/ 	.word	0x00000000
        /*0970*/ 	.word	0x00000190
        /*0974*/ 	.short	0x010a
        /*0976*/ 	.byte	0xff
	.zero		1


	//   ....[137]....
        /*0978*/ 	.word	0x00007b40
        /*097c*/ 	.word	0x00000000
        /*0980*/ 	.word	0x00000140
        /*0984*/ 	.short	0x010a
        /*0986*/ 	.byte	0xff
	.zero		1


	//   ....[138]....
        /*0988*/ 	.word	0x00007b90
        /*098c*/ 	.word	0x00000000
        /*0990*/ 	.word	0x00000130
        /*0994*/ 	.short	0x010a
        /*0996*/ 	.byte	0xff
	.zero		1


	//   ....[139]....
        /*0998*/ 	.word	0x00007bf0
        /*099c*/ 	.word	0x00000000
        /*09a0*/ 	.word	0x00000140
        /*09a4*/ 	.short	0x010a
        /*09a6*/ 	.byte	0xff
	.zero		1


	//   ....[140]....
        /*09a8*/ 	.word	0x00007c40
        /*09ac*/ 	.word	0x00000000
        /*09b0*/ 	.word	0x00000130
        /*09b4*/ 	.short	0x010a
        /*09b6*/ 	.byte	0xff
	.zero		1


	//   ....[141]....
        /*09b8*/ 	.word	0x00007ca0
        /*09bc*/ 	.word	0x00000003
        /*09c0*/ 	.word	0x00000170
        /*09c4*/ 	.short	0x010a
        /*09c6*/ 	.byte	0xff
	.zero		1


	//   ....[142]....
        /*09c8*/ 	.word	0x00007d00
        /*09cc*/ 	.word	0x00000000
        /*09d0*/ 	.word	0x00000000
        /*09d4*/ 	.short	0x010a
        /*09d6*/ 	.byte	0xff
	.zero		1


	//   ....[143]....
        /*09d8*/ 	.word	0x00007d60
        /*09dc*/ 	.word	0x00000000
        /*09e0*/ 	.word	0x00000000
        /*09e4*/ 	.short	0x010a
        /*09e6*/ 	.byte	0xff
	.zero		1


	//   ....[144]....
        /*09e8*/ 	.word	0x00007dc0
        /*09ec*/ 	.word	0x00000000
        /*09f0*/ 	.word	0x00000000
        /*09f4*/ 	.short	0x010a
        /*09f6*/ 	.byte	0xff
	.zero		1


	//   ....[145]....
        /*09f8*/ 	.word	0x00007e20
        /*09fc*/ 	.word	0x00000000
        /*0a00*/ 	.word	0x00000000
        /*0a04*/ 	.short	0x010a
        /*0a06*/ 	.byte	0xff
	.zero		1


	//   ....[146]....
        /*0a08*/ 	.word	0x00007e80
        /*0a0c*/ 	.word	0x00000000
        /*0a10*/ 	.word	0x00000000
        /*0a14*/ 	.short	0x010a
        /*0a16*/ 	.byte	0xff
	.zero		1


	//   ....[147]....
        /*0a18*/ 	.word	0x00007ed0
        /*0a1c*/ 	.word	0x00000000
        /*0a20*/ 	.word	0x00000130
        /*0a24*/ 	.short	0x010a
        /*0a26*/ 	.byte	0xff
	.zero		1


	//   ....[148]....
        /*0a28*/ 	.word	0x00007f30
        /*0a2c*/ 	.word	0x00000000
        /*0a30*/ 	.word	0x00000128
        /*0a34*/ 	.short	0x010a
        /*0a36*/ 	.byte	0xff
	.zero		1


	//   ....[149]....
        /*0a38*/ 	.word	0x00007f90
        /*0a3c*/ 	.word	0x00000003
        /*0a40*/ 	.word	0x00000118
        /*0a44*/ 	.short	0x010a
        /*0a46*/ 	.byte	0xff
	.zero		1


	//   ....[150]....
        /*0a48*/ 	.word	0x00007fe0
        /*0a4c*/ 	.word	0x00000000
        /*0a50*/ 	.word	0x00000130
        /*0a54*/ 	.short	0x010a
        /*0a56*/ 	.byte	0xff
	.zero		1


	//   ....[151]....
        /*0a58*/ 	.word	0x00008040
        /*0a5c*/ 	.word	0x00000000
        /*0a60*/ 	.word	0x00000110
        /*0a64*/ 	.short	0x010a
        /*0a66*/ 	.byte	0xff
	.zero		1


	//   ....[152]....
        /*0a68*/ 	.word	0x00008090
        /*0a6c*/ 	.word	0x000000d8
        /*0a70*/ 	.word	0x00000150
        /*0a74*/ 	.short	0x010a
        /*0a76*/ 	.byte	0xff
	.zero		1


	//----- nvinfo : EIATTR_NUM_MBARRIERS
	.align		4
.L_47:
        /*0a78*/ 	.byte	0x03, 0x38
        /*0a7a*/ 	.short	0x0036


	//----- nvinfo : EIATTR_EXIT_INSTR_OFFSETS
	.align		4
        /*0a7c*/ 	.byte	0x04, 0x1c
        /*0a7e*/ 	.short	(.L_49 - .L_48)


	//   ....[0]....
.L_48:
        /*0a80*/ 	.word	0x00002dc0


	//   ....[1]....
        /*0a84*/ 	.word	0x000032c0


	//   ....[2]....
        /*0a88*/ 	.word	0x00003320


	//   ....[3]....
        /*0a8c*/ 	.word	0x00004140


	//   ....[4]....
        /*0a90*/ 	.word	0x00004c70


	//   ....[5]....
        /*0a94*/ 	.word	0x00004cb0


	//   ....[6]....
        /*0a98*/ 	.word	0x00007370


	//----- nvinfo : EIATTR_MAX_THREADS
	.align		4
.L_49:
        /*0a9c*/ 	.byte	0x04, 0x05
        /*0a9e*/ 	.short	(.L_51 - .L_50)
.L_50:
        /*0aa0*/ 	.word	0x00000100
        /*0aa4*/ 	.word	0x00000001
        /*0aa8*/ 	.word	0x00000001


	//----- nvinfo : EIATTR_CRS_STACK_SIZE
	.align		4
.L_51:
        /*0aac*/ 	.byte	0x04, 0x1e
        /*0aae*/ 	.short	(.L_53 - .L_52)
.L_52:
        /*0ab0*/ 	.word	0x00000000


	//----- nvinfo : EIATTR_CBANK_PARAM_SIZE
	.align		4
.L_53:
        /*0ab4*/ 	.byte	0x03, 0x19
        /*0ab6*/ 	.short	0x0800


	//----- nvinfo : EIATTR_PARAM_CBANK
	.align		4
        /*0ab8*/ 	.byte	0x04, 0x0a
        /*0aba*/ 	.short	(.L_55 - .L_54)
	.align		4
.L_54:
        /*0abc*/ 	.word	index@(.nv.constant0._ZN7cutlass13device_kernelINS_4gemm6kernel13GemmUniversalIN4cute5tupleIJiiiiEEENS1_10collective13CollectiveMmaINS1_35MainloopSm100TmaUmmaWarpSpecializedILi17ELi2ELi4ENS5_IJNS4_1CILi1EEESB_SB_EEEEENS5_IJNSA_ILi128EEENSA_ILi64EEESF_EEENS_12float_e4m3_tENS5_IJlSB_lEEESH_SI_NS4_8TiledMMAINS4_8MMA_AtomIJNS4_10MMA_TraitsINS4_19SM100_MMA_F8F6F4_SSEJSH_SH_fSE_SF_NS4_17integral_constantINS4_4UMMA5MajorELSP_0EEESQ_NSN_INSO_7ScaleInELSR_0EEESS_EEEEEENS4_6LayoutISC_NS5_IJNSA_ILi0EEESW_SW_EEEEENS5_IJNS4_10UnderscoreESZ_SZ_EEEEENS4_13SM90_TMA_LOADENS4_14ComposedLayoutINS4_7SwizzleILi2ELi4ELi3EEENS4_18smem_ptr_flag_bitsILi8EEENSV_INS5_IJNSA_ILi8EEESF_EEENS5_IJSF_SB_EEEEEEEvNS4_8identityES12_S1C_vS1D_EENS_8epilogue10collective18CollectiveEpilogueINS1F_23Sm100TmaWarpSpecializedILi1ELi1ELi64ELb0ELb0EEEJSG_NS5_IJNSV_ISE_SB_EENSV_ISF_SB_EEEEESH_SI_SH_SI_NS1F_6fusion15FusionCallbacksIS1J_NS1N_17LinCombPerRowBiasISH_fSH_SH_fLi16ELNS_15FloatRoundStyleE2EEESG_S1M_JEEENS4_5SM1004TMEM4LOAD26SM100_TMEM_LOAD_32dp32b64xES12_S1C_NS4_39AutoVectorizingCopyWithAssumedAlignmentILi128EEENS4_14SM90_TMA_STOREES1C_S1Y_S1Y_EEEvvEEEEvNT_6ParamsE)
        /*0ac0*/ 	.short	0x0380
        /*0ac2*/ 	.short	0x0800


	//----- nvinfo : EIATTR_SW_WAR
	.align		4
.L_55:
        /*0ac4*/ 	.byte	0x04, 0x36
        /*0ac6*/ 	.short	(.L_57 - .L_56)
.L_56:
        /*0ac8*/ 	.word	0x00000008
.L_57:


//--------------------- .nv.callgraph             --------------------------
	.section	.nv.callgraph,"",@"SHT_CUDA_CALLGRAPH"
	.align	4
	.sectionentsize	8
	.align		4
        /*0000*/ 	.word	0x00000000
	.align		4
        /*0004*/ 	.word	0xffffffff
	.align		4
        /*0008*/ 	.word	index@(_ZN7cutlass13device_kernelINS_4gemm6kernel13GemmUniversalIN4cute5tupleIJiiiiEEENS1_10collective13CollectiveMmaINS1_35MainloopSm100TmaUmmaWarpSpecializedILi17ELi2ELi4ENS5_IJNS4_1CILi1EEESB_SB_EEEEENS5_IJNSA_ILi128EEENSA_ILi64EEESF_EEENS_12float_e4m3_tENS5_IJlSB_lEEESH_SI_NS4_8TiledMMAINS4_8MMA_AtomIJNS4_10MMA_TraitsINS4_19SM100_MMA_F8F6F4_SSEJSH_SH_fSE_SF_NS4_17integral_constantINS4_4UMMA5MajorELSP_0EEESQ_NSN_INSO_7ScaleInELSR_0EEESS_EEEEEENS4_6LayoutISC_NS5_IJNSA_ILi0EEESW_SW_EEEEENS5_IJNS4_10UnderscoreESZ_SZ_EEEEENS4_13SM90_TMA_LOADENS4_14ComposedLayoutINS4_7SwizzleILi2ELi4ELi3EEENS4_18smem_ptr_flag_bitsILi8EEENSV_INS5_IJNSA_ILi8EEESF_EEENS5_IJSF_SB_EEEEEEEvNS4_8identityES12_S1C_vS1D_EENS_8epilogue10collective18CollectiveEpilogueINS1F_23Sm100TmaWarpSpecializedILi1ELi1ELi64ELb0ELb0EEEJSG_NS5_IJNSV_ISE_SB_EENSV_ISF_SB_EEEEESH_SI_SH_SI_NS1F_6fusion15FusionCallbacksIS1J_NS1N_17LinCombPerRowBiasISH_fSH_SH_fLi16ELNS_15FloatRoundStyleE2EEESG_S1M_JEEENS4_5SM1004TMEM4LOAD26SM100_TMEM_LOAD_32dp32b64xES12_S1C_NS4_39AutoVectorizingCopyWithAssumedAlignmentILi128EEENS4_14SM90_TMA_STOREES1C_S1Y_S1Y_EEEvvEEEEvNT_6ParamsE)
	.align		4
        /*000c*/ 	.word	index@(__assertfail)
	.align		4
        /*0010*/ 	.word	0x00000000
	.align		4
        /*0014*/ 	.word	0xfffffffe
	.align		4
        /*0018*/ 	.word	0x00000000
	.align		4
        /*001c*/ 	.word	0xfffffffd
	.align		4
        /*0020*/ 	.word	0x00000000
	.align		4
        /*0024*/ 	.word	0xfffffffc


//--------------------- .nv.constant4             --------------------------
	.section	.nv.constant4,"a",@progbits
	.align	8
	.align		8
.nv.constant4:
        /*0000*/ 	.dword	__assertfail
	.align		8
        /*0008*/ 	.dword	__unnamed_1
	.align		8
        /*0010*/ 	.dword	__unnamed_2
	.align		8
        /*0018*/ 	.dword	_ZN39_INTERNAL_ecccd5bc_4_k_cu_cf651f10_30324cuda3std3__45__cpo5beginE
	.align		8
        /*0020*/ 	.dword	_ZN39_INTERNAL_ecccd5bc_4_k_cu_cf651f10_30324cuda3std3__45__cpo3endE
	.align		8
        /*0028*/ 	.dword	_ZN39_INTERNAL_ecccd5bc_4_k_cu_cf651f10_30324cuda3std3__45__cpo6cbeginE
	.align		8
        /*0030*/ 	.dword	_ZN39_INTERNAL_ecccd5bc_4_k_cu_cf651f10_30324cuda3std3__45__cpo4cendE
	.align		8
        /*0038*/ 	.dword	_ZN39_INTERNAL_ecccd5bc_4_k_cu_cf651f10_30324cuda3std3__441_GLOBAL__N__ecccd5bc_4_k_cu_cf651f10_30326ignoreE
	.align		8
        /*0040*/ 	.dword	_ZN39_INTERNAL_ecccd5bc_4_k_cu_cf651f10_30324cuda3std3__419piecewise_constructE
	.align		8
        /*0048*/ 	.dword	_ZN39_INTERNAL_ecccd5bc_4_k_cu_cf651f10_30324cuda3std3__48in_placeE
	.align		8
        /*0050*/ 	.dword	_ZN39_INTERNAL_ecccd5bc_4_k_cu_cf651f10_30324cuda3std6ranges3__45__cpo4swapE
	.align		8
        /*0058*/ 	.dword	_ZN39_INTERNAL_ecccd5bc_4_k_cu_cf651f10_30324cuda3std6ranges3__45__cpo9iter_moveE
	.align		8
        /*0060*/ 	.dword	_ZN39_INTERNAL_ecccd5bc_4_k_cu_cf651f10_30324cute7productE
	.align		8
        /*0068*/ 	.dword	_ZN39_INTERNAL_ecccd5bc_4_k_cu_cf651f10_30324cute1_E
	.align		8
        /*0070*/ 	.dword	$str$25
	.align		8
        /*0078*/ 	.dword	$str$26
	.align		8
        /*0080*/ 	.dword	$str$27
	.align		8
        /*0088*/ 	.dword	$str$28


//--------------------- .text._ZN7cutlass13device_kernelINS_4gemm6kernel13GemmUniversalIN4cute5tupleIJiiiiEEENS1_10collective13CollectiveMmaINS1_35MainloopSm100TmaUmmaWarpSpecializedILi17ELi2ELi4ENS5_IJNS4_1CILi1EEESB_SB_EEEEENS5_IJNSA_ILi128EEENSA_ILi64EEESF_EEENS_12float_e4m3_tENS5_IJlSB_lEEESH_SI_NS4_8TiledMMAINS4_8MMA_AtomIJNS4_10MMA_TraitsINS4_19SM100_MMA_F8F6F4_SSEJSH_SH_fSE_SF_NS4_17integral_constantINS4_4UMMA5MajorELSP_0EEESQ_NSN_INSO_7ScaleInELSR_0EEESS_EEEEEENS4_6LayoutISC_NS5_IJNSA_ILi0EEESW_SW_EEEEENS5_IJNS4_10UnderscoreESZ_SZ_EEEEENS4_13SM90_TMA_LOADENS4_14ComposedLayoutINS4_7SwizzleILi2ELi4ELi3EEENS4_18smem_ptr_flag_bitsILi8EEENSV_INS5_IJNSA_ILi8EEESF_EEENS5_IJSF_SB_EEEEEEEvNS4_8identityES12_S1C_vS1D_EENS_8epilogue10collective18CollectiveEpilogueINS1F_23Sm100TmaWarpSpecializedILi1ELi1ELi64ELb0ELb0EEEJSG_NS5_IJNSV_ISE_SB_EENSV_ISF_SB_EEEEESH_SI_SH_SI_NS1F_6fusion15FusionCallbacksIS1J_NS1N_17LinCombPerRowBiasISH_fSH_SH_fLi16ELNS_15FloatRoundStyleE2EEESG_S1M_JEEENS4_5SM1004TMEM4LOAD26SM100_TMEM_LOAD_32dp32b64xES12_S1C_NS4_39AutoVectorizingCopyWithAssumedAlignmentILi128EEENS4_14SM90_TMA_STOREES1C_S1Y_S1Y_EEEvvEEEEvNT_6ParamsE --------------------------
	.section	.text._ZN7cutlass13device_kernelINS_4gemm6kernel13GemmUniversalIN4cute5tupleIJiiiiEEENS1_10collective13CollectiveMmaINS1_35MainloopSm100TmaUmmaWarpSpecializedILi17ELi2ELi4ENS5_IJNS4_1CILi1EEESB_SB_EEEEENS5_IJNSA_ILi128EEENSA_ILi64EEESF_EEENS_12float_e4m3_tENS5_IJlSB_lEEESH_SI_NS4_8TiledMMAINS4_8MMA_AtomIJNS4_10MMA_TraitsINS4_19SM100_MMA_F8F6F4_SSEJSH_SH_fSE_SF_NS4_17integral_constantINS4_4UMMA5MajorELSP_0EEESQ_NSN_INSO_7ScaleInELSR_0EEESS_EEEEEENS4_6LayoutISC_NS5_IJNSA_ILi0EEESW_SW_EEEEENS5_IJNS4_10UnderscoreESZ_SZ_EEEEENS4_13SM90_TMA_LOADENS4_14ComposedLayoutINS4_7SwizzleILi2ELi4ELi3EEENS4_18smem_ptr_flag_bitsILi8EEENSV_INS5_IJNSA_ILi8EEESF_EEENS5_IJSF_SB_EEEEEEEvNS4_8identityES12_S1C_vS1D_EENS_8epilogue10collective18CollectiveEpilogueINS1F_23Sm100TmaWarpSpecializedILi1ELi1ELi64ELb0ELb0EEEJSG_NS5_IJNSV_ISE_SB_EENSV_ISF_SB_EEEEESH_SI_SH_SI_NS1F_6fusion15FusionCallbacksIS1J_NS1N_17LinCombPerRowBiasISH_fSH_SH_fLi16ELNS_15FloatRoundStyleE2EEESG_S1M_JEEENS4_5SM1004TMEM4LOAD26SM100_TMEM_LOAD_32dp32b64xES12_S1C_NS4_39AutoVectorizingCopyWithAssumedAlignmentILi128EEENS4_14SM90_TMA_STOREES1C_S1Y_S1Y_EEEvvEEEEvNT_6ParamsE,"ax",@progbits
	.align	128
.text._ZN7cutlass13device_kernelINS_4gemm6kernel13GemmUniversalIN4cute5tupleIJiiiiEEENS1_10collective13CollectiveMmaINS1_35MainloopSm100TmaUmmaWarpSpecializedILi17ELi2ELi4ENS5_IJNS4_1CILi1EEESB_SB_EEEEENS5_IJNSA_ILi128EEENSA_ILi64EEESF_EEENS_12float_e4m3_tENS5_IJlSB_lEEESH_SI_NS4_8TiledMMAINS4_8MMA_AtomIJNS4_10MMA_TraitsINS4_19SM100_MMA_F8F6F4_SSEJSH_SH_fSE_SF_NS4_17integral_constantINS4_4UMMA5MajorELSP_0EEESQ_NSN_INSO_7ScaleInELSR_0EEESS_EEEEEENS4_6LayoutISC_NS5_IJNSA_ILi0EEESW_SW_EEEEENS5_IJNS4_10UnderscoreESZ_SZ_EEEEENS4_13SM90_TMA_LOADENS4_14ComposedLayoutINS4_7SwizzleILi2ELi4ELi3EEENS4_18smem_ptr_flag_bitsILi8EEENSV_INS5_IJNSA_ILi8EEESF_EEENS5_IJSF_SB_EEEEEEEvNS4_8identityES12_S1C_vS1D_EENS_8epilogue10collective18CollectiveEpilogueINS1F_23Sm100TmaWarpSpecializedILi1ELi1ELi64ELb0ELb0EEEJSG_NS5_IJNSV_ISE_SB_EENSV_ISF_SB_EEEEESH_SI_SH_SI_NS1F_6fusion15FusionCallbacksIS1J_NS1N_17LinCombPerRowBiasISH_fSH_SH_fLi16ELNS_15FloatRoundStyleE2EEESG_S1M_JEEENS4_5SM1004TMEM4LOAD26SM100_TMEM_LOAD_32dp32b64xES12_S1C_NS4_39AutoVectorizingCopyWithAssumedAlignmentILi128EEENS4_14SM90_TMA_STOREES1C_S1Y_S1Y_EEEvvEEEEvNT_6ParamsE:
        .type           _ZN7cutlass13device_kernelINS_4gemm6kernel13GemmUniversalIN4cute5tupleIJiiiiEEENS1_10collective13CollectiveMmaINS1_35MainloopSm100TmaUmmaWarpSpecializedILi17ELi2ELi4ENS5_IJNS4_1CILi1EEESB_SB_EEEEENS5_IJNSA_ILi128EEENSA_ILi64EEESF_EEENS_12float_e4m3_tENS5_IJlSB_lEEESH_SI_NS4_8TiledMMAINS4_8MMA_AtomIJNS4_10MMA_TraitsINS4_19SM100_MMA_F8F6F4_SSEJSH_SH_fSE_SF_NS4_17integral_constantINS4_4UMMA5MajorELSP_0EEESQ_NSN_INSO_7ScaleInELSR_0EEESS_EEEEEENS4_6LayoutISC_NS5_IJNSA_ILi0EEESW_SW_EEEEENS5_IJNS4_10UnderscoreESZ_SZ_EEEEENS4_13SM90_TMA_LOADENS4_14ComposedLayoutINS4_7SwizzleILi2ELi4ELi3EEENS4_18smem_ptr_flag_bitsILi8EEENSV_INS5_IJNSA_ILi8EEESF_EEENS5_IJSF_SB_EEEEEEEvNS4_8identityES12_S1C_vS1D_EENS_8epilogue10collective18CollectiveEpilogueINS1F_23Sm100TmaWarpSpecializedILi1ELi1ELi64ELb0ELb0EEEJSG_NS5_IJNSV_ISE_SB_EENSV_ISF_SB_EEEEESH_SI_SH_SI_NS1F_6fusion15FusionCallbacksIS1J_NS1N_17LinCombPerRowBiasISH_fSH_SH_fLi16ELNS_15FloatRoundStyleE2EEESG_S1M_JEEENS4_5SM1004TMEM4LOAD26SM100_TMEM_LOAD_32dp32b64xES12_S1C_NS4_39AutoVectorizingCopyWithAssumedAlignmentILi128EEENS4_14SM90_TMA_STOREES1C_S1Y_S1Y_EEEvvEEEEvNT_6ParamsE,@function
        .size           _ZN7cutlass13device_kernelINS_4gemm6kernel13GemmUniversalIN4cute5tupleIJiiiiEEENS1_10collective13CollectiveMmaINS1_35MainloopSm100TmaUmmaWarpSpecializedILi17ELi2ELi4ENS5_IJNS4_1CILi1EEESB_SB_EEEEENS5_IJNSA_ILi128EEENSA_ILi64EEESF_EEENS_12float_e4m3_tENS5_IJlSB_lEEESH_SI_NS4_8TiledMMAINS4_8MMA_AtomIJNS4_10MMA_TraitsINS4_19SM100_MMA_F8F6F4_SSEJSH_SH_fSE_SF_NS4_17integral_constantINS4_4UMMA5MajorELSP_0EEESQ_NSN_INSO_7ScaleInELSR_0EEESS_EEEEEENS4_6LayoutISC_NS5_IJNSA_ILi0EEESW_SW_EEEEENS5_IJNS4_10UnderscoreESZ_SZ_EEEEENS4_13SM90_TMA_LOADENS4_14ComposedLayoutINS4_7SwizzleILi2ELi4ELi3EEENS4_18smem_ptr_flag_bitsILi8EEENSV_INS5_IJNSA_ILi8EEESF_EEENS5_IJSF_SB_EEEEEEEvNS4_8identityES12_S1C_vS1D_EENS_8epilogue10collective18CollectiveEpilogueINS1F_23Sm100TmaWarpSpecializedILi1ELi1ELi64ELb0ELb0EEEJSG_NS5_IJNSV_ISE_SB_EENSV_ISF_SB_EEEEESH_SI_SH_SI_NS1F_6fusion15FusionCallbacksIS1J_NS1N_17LinCombPerRowBiasISH_fSH_SH_fLi16ELNS_15FloatRoundStyleE2EEESG_S1M_JEEENS4_5SM1004TMEM4LOAD26SM100_TMEM_LOAD_32dp32b64xES12_S1C_NS4_39AutoVectorizingCopyWithAssumedAlignmentILi128EEENS4_14SM90_TMA_STOREES1C_S1Y_S1Y_EEEvvEEEEvNT_6ParamsE,(.L_x_169 - _ZN7cutlass13device_kernelINS_4gemm6kernel13GemmUniversalIN4cute5tupleIJiiiiEEENS1_10collective13CollectiveMmaINS1_35MainloopSm100TmaUmmaWarpSpecializedILi17ELi2ELi4ENS5_IJNS4_1CILi1EEESB_SB_EEEEENS5_IJNSA_ILi128EEENSA_ILi64EEESF_EEENS_12float_e4m3_tENS5_IJlSB_lEEESH_SI_NS4_8TiledMMAINS4_8MMA_AtomIJNS4_10MMA_TraitsINS4_19SM100_MMA_F8F6F4_SSEJSH_SH_fSE_SF_NS4_17integral_constantINS4_4UMMA5MajorELSP_0EEESQ_NSN_INSO_7ScaleInELSR_0EEESS_EEEEEENS4_6LayoutISC_NS5_IJNSA_ILi0EEESW_SW_EEEEENS5_IJNS4_10UnderscoreESZ_SZ_EEEEENS4_13SM90_TMA_LOADENS4_14ComposedLayoutINS4_7SwizzleILi2ELi4ELi3EEENS4_18smem_ptr_flag_bitsILi8EEENSV_INS5_IJNSA_ILi8EEESF_EEENS5_IJSF_SB_EEEEEEEvNS4_8identityES12_S1C_vS1D_EENS_8epilogue10collective18CollectiveEpilogueINS1F_23Sm100TmaWarpSpecializedILi1ELi1ELi64ELb0ELb0EEEJSG_NS5_IJNSV_ISE_SB_EENSV_ISF_SB_EEEEESH_SI_SH_SI_NS1F_6fusion15FusionCallbacksIS1J_NS1N_17LinCombPerRowBiasISH_fSH_SH_fLi16ELNS_15FloatRoundStyleE2EEESG_S1M_JEEENS4_5SM1004TMEM4LOAD26SM100_TMEM_LOAD_32dp32b64xES12_S1C_NS4_39AutoVectorizingCopyWithAssumedAlignmentILi128EEENS4_14SM90_TMA_STOREES1C_S1Y_S1Y_EEEvvEEEEvNT_6ParamsE)
        .other          _ZN7cutlass13device_kernelINS_4gemm6kernel13GemmUniversalIN4cute5tupleIJiiiiEEENS1_10collective13CollectiveMmaINS1_35MainloopSm100TmaUmmaWarpSpecializedILi17ELi2ELi4ENS5_IJNS4_1CILi1EEESB_SB_EEEEENS5_IJNSA_ILi128EEENSA_ILi64EEESF_EEENS_12float_e4m3_tENS5_IJlSB_lEEESH_SI_NS4_8TiledMMAINS4_8MMA_AtomIJNS4_10MMA_TraitsINS4_19SM100_MMA_F8F6F4_SSEJSH_SH_fSE_SF_NS4_17integral_constantINS4_4UMMA5MajorELSP_0EEESQ_NSN_INSO_7ScaleInELSR_0EEESS_EEEEEENS4_6LayoutISC_NS5_IJNSA_ILi0EEESW_SW_EEEEENS5_IJNS4_10UnderscoreESZ_SZ_EEEEENS4_13SM90_TMA_LOADENS4_14ComposedLayoutINS4_7SwizzleILi2ELi4ELi3EEENS4_18smem_ptr_flag_bitsILi8EEENSV_INS5_IJNSA_ILi8EEESF_EEENS5_IJSF_SB_EEEEEEEvNS4_8identityES12_S1C_vS1D_EENS_8epilogue10collective18CollectiveEpilogueINS1F_23Sm100TmaWarpSpecializedILi1ELi1ELi64ELb0ELb0EEEJSG_NS5_IJNSV_ISE_SB_EENSV_ISF_SB_EEEEESH_SI_SH_SI_NS1F_6fusion15FusionCallbacksIS1J_NS1N_17LinCombPerRowBiasISH_fSH_SH_fLi16ELNS_15FloatRoundStyleE2EEESG_S1M_JEEENS4_5SM1004TMEM4LOAD26SM100_TMEM_LOAD_32dp32b64xES12_S1C_NS4_39AutoVectorizingCopyWithAssumedAlignmentILi128EEENS4_14SM90_TMA_STOREES1C_S1Y_S1Y_EEEvvEEEEvNT_6ParamsE,@"STO_CUDA_ENTRY STV_DEFAULT"
_ZN7cutlass13device_kernelINS_4gemm6kernel13GemmUniversalIN4cute5tupleIJiiiiEEENS1_10collective13CollectiveMmaINS1_35MainloopSm100TmaUmmaWarpSpecializedILi17ELi2ELi4ENS5_IJNS4_1CILi1EEESB_SB_EEEEENS5_IJNSA_ILi128EEENSA_ILi64EEESF_EEENS_12float_e4m3_tENS5_IJlSB_lEEESH_SI_NS4_8TiledMMAINS4_8MMA_AtomIJNS4_10MMA_TraitsINS4_19SM100_MMA_F8F6F4_SSEJSH_SH_fSE_SF_NS4_17integral_constantINS4_4UMMA5MajorELSP_0EEESQ_NSN_INSO_7ScaleInELSR_0EEESS_EEEEEENS4_6LayoutISC_NS5_IJNSA_ILi0EEESW_SW_EEEEENS5_IJNS4_10UnderscoreESZ_SZ_EEEEENS4_13SM90_TMA_LOADENS4_14ComposedLayoutINS4_7SwizzleILi2ELi4ELi3EEENS4_18smem_ptr_flag_bitsILi8EEENSV_INS5_IJNSA_ILi8EEESF_EEENS5_IJSF_SB_EEEEEEEvNS4_8identityES12_S1C_vS1D_EENS_8epilogue10collective18CollectiveEpilogueINS1F_23Sm100TmaWarpSpecializedILi1ELi1ELi64ELb0ELb0EEEJSG_NS5_IJNSV_ISE_SB_EENSV_ISF_SB_EEEEESH_SI_SH_SI_NS1F_6fusion15FusionCallbacksIS1J_NS1N_17LinCombPerRowBiasISH_fSH_SH_fLi16ELNS_15FloatRoundStyleE2EEESG_S1M_JEEENS4_5SM1004TMEM4LOAD26SM100_TMEM_LOAD_32dp32b64xES12_S1C_NS4_39AutoVectorizingCopyWithAssumedAlignmentILi128EEENS4_14SM90_TMA_STOREES1C_S1Y_S1Y_EEEvvEEEEvNT_6ParamsE:
[----:B------:R-:W1:Y:S01]  /*0000*/  LDC R1, c[0x0][0x37c] ;  /* 0x0000df00ff017b82 */ /* 0x000e620000000800 */
[----:B------:R-:W2:Y:S01]  /*0010*/  S2R R0, SR_TID.X ;  /* 0x0000000000007919 */ /* 0x000ea20000002100 */
[----:B------:R-:W3:Y:S01]  /*0020*/  LDCU.64 UR4, c[0x0][0x890] ;  /* 0x00011200ff0477ac */ /* 0x000ee20008000a00 */
[----:B------:R-:W-:Y:S02]  /*0030*/  PRMT R215, RZ, 0x7610, R215 ;  /* 0x00007610ffd77816 */ /* 0x000fe400000000d7 */
[----:B------:R-:W-:Y:S01]  /*0040*/  ELECT P5, URZ, PT ;  /* 0x0000000000ff782f */ /* 0x000fe200038a0000 */
[----:B------:R-:W4:Y:S01]  /*0050*/  LDCU.64 UR46, c[0x0][0x358] ;  /* 0x00006b00ff2e77ac */ /* 0x000f220008000a00 */
[----:B---3--:R-:W-:-:S04]  /*0060*/  UISETP.NE.U32.AND UP0, UPT, UR4, URZ, UPT ;  /* 0x000000ff0400728c */ /* 0x008fc8000bf05070 */
[----:B------:R-:W-:Y:S01]  /*0070*/  UISETP.NE.AND.EX UP0, UPT, UR5, URZ, UPT, UP0 ;  /* 0x000000ff0500728c */ /* 0x000fe2000bf05300 */
[----:B--2---:R-:W-:-:S05]  /*0080*/  SHF.R.U32.HI R225, RZ, 0x5, R0 ;  /* 0x00000005ffe17819 */ /* 0x004fca0000011600 */
[----:B------:R-:W2:Y:S02]  /*0090*/  SHFL.IDX PT, R2, R225, RZ, 0x1f ;  /* 0x00001fffe1027589 */ /* 0x000ea400000e0000 */
[----:B--2---:R-:W-:Y:S01]  /*00a0*/  R2UR UR8, R2 ;  /* 0x00000000020872ca */ /* 0x004fe200000e0000 */
[----:B-1--4-:R-:W-:-:S14]  /*00b0*/  BRA.U UP0, `(.L_x_0) ;  /* 0x00000001002c7547 */ /* 0x012fdc000b800000 */
[----:B------:R-:W1:Y:S02]  /*00c0*/  LDCU.64 UR6, c[0x0][0x888] ;  /* 0x00011100ff0677ac */ /* 0x000e640008000a00 */
[----:B-1----:R-:W-:-:S04]  /*00d0*/  UISETP.NE.U32.AND UP0, UPT, UR6, URZ, UPT ;  /* 0x000000ff0600728c */ /* 0x002fc8000bf05070 */
[----:B------:R-:W-:-:S09]  /*00e0*/  UISETP.NE.AND.EX UP0, UPT, UR7, URZ, UPT, UP0 ;  /* 0x000000ff0700728c */ /* 0x000fd2000bf05300 */
[----:B------:R-:W-:Y:S05]  /*00f0*/  BRA.U !UP0, `(.L_x_1) ;  /* 0x0000000108107547 */ /* 0x000fea000b800000 */
[----:B------:R-:W1:Y:S02]  /*0100*/  LDC.64 R2, c[0x0][0x888] ;  /* 0x00022200ff027b82 */ /* 0x000e640000000a00 */
[----:B-1----:R1:W5:Y:S01]  /*0110*/  LDG.E R141, desc[UR46][R2.64] ;  /* 0x0000002e028d7981 */ /* 0x002362000c1e1900 */
[----:B------:R-:W-:Y:S01]  /*0120*/  HFMA2 R215, -RZ, RZ, 0, 5.9604644775390625e-08 ;  /* 0x00000001ffd77431 */ /* 0x000fe200000001ff */
[----:B------:R-:W-:Y:S05]  /*0130*/  BRA `(.L_x_0) ;  /* 0x00000000000c7947 */ /* 0x000fea0003800000 */
.L_x_1:
[----:B------:R-:W1:Y:S01]  /*0140*/  LDCU UR6, c[0x0][0x880] ;  /* 0x00011000ff0677ac */ /* 0x000e620008000800 */
[----:B------:R-:W-:Y:S01]  /*0150*/  HFMA2 R215, -RZ, RZ, 0, 5.9604644775390625e-08 ;  /* 0x00000001ffd77431 */ /* 0x000fe200000001ff */
[----:B-1----:R-:W-:-:S07]  /*0160*/  MOV R141, UR6 ;  /* 0x00000006008d7c02 */ /* 0x002fce0008000f00 */
.L_x_0:
[----:B------:R-:W2:Y:S02]  /*0170*/  LDCU.64 UR6, c[0x0][0x8b0] ;  /* 0x00011600ff0677ac */ /* 0x000ea40008000a00 */
[----:B--2---:R-:W-:-:S04]  /*0180*/  UISETP.NE.U32.AND UP0, UPT, UR6, URZ, UPT ;  /* 0x000000ff0600728c */ /* 0x004fc8000bf05070 */
[----:B------:R-:W-:-:S09]  /*0190*/  UISETP.NE.AND.EX UP0, UPT, UR7, URZ, UPT, UP0 ;  /* 0x000000ff0700728c */ /* 0x000fd2000bf05300 */
[----:B------:R-:W-:Y:S05]  /*01a0*/  BRA.U UP0, `(.L_x_2) ;  /* 0x0000000100247547 */ /* 0x000fea000b800000 */
[----:B------:R-:W2:Y:S02]  /*01b0*/  LDCU.64 UR6, c[0x0][0x8a8] ;  /* 0x00011500ff0677ac */ /* 0x000ea40008000a00 */
[----:B--2---:R-:W-:-:S04]  /*01c0*/  UISETP.NE.U32.AND UP0, UPT, UR6, URZ, UPT ;  /* 0x000000ff0600728c */ /* 0x004fc8000bf05070 */
[----:B------:R-:W-:-:S09]  /*01d0*/  UISETP.NE.AND.EX UP0, UPT, UR7, URZ, UPT, UP0 ;  /* 0x000000ff0700728c */ /* 0x000fd2000bf05300 */
[----:B------:R-:W-:Y:S05]  /*01e0*/  BRA.U !UP0, `(.L_x_3) ;  /* 0x00000001080c7547 */ /* 0x000fea000b800000 */
[----:B-1----:R-:W1:Y:S02]  /*01f0*/  LDC.64 R2, c[0x0][0x8a8] ;  /* 0x00022a00ff027b82 */ /* 0x002e640000000a00 */
[----:B-1----:R2:W5:Y:S01]  /*0200*/  LDG.E R139, desc[UR46][R2.64] ;  /* 0x0000002e028b7981 */ /* 0x002562000c1e1900 */
[----:B------:R-:W-:Y:S05]  /*0210*/  BRA `(.L_x_2) ;  /* 0x0000000000087947 */ /* 0x000fea0003800000 */
.L_x_3:
[----:B------:R-:W2:Y:S02]  /*0220*/  LDCU UR6, c[0x0][0x8a0] ;  /* 0x00011400ff0677ac */ /* 0x000ea40008000800 */
[----:B--2---:R-:W-:Y:S02]  /*0230*/  MOV R139, UR6 ;  /* 0x00000006008b7c02 */ /* 0x004fe40008000f00 */
.L_x_2:
[----:B------:R-:W-:Y:S01]  /*0240*/  IMAD.U32 R8, RZ, RZ, UR8 ;  /* 0x00000008ff087e24 */ /* 0x000fe2000f8e00ff */
[----:B------:R-:W-:Y:S04]  /*0250*/  BSSY.RECONVERGENT B0, `(.L_x_4) ;  /* 0x000000c000007945 */ /* 0x000fe80003800200 */
[C---:B------:R-:W-:Y:S02]  /*0260*/  ISETP.NE.OR P1, PT, R8.reuse, 0x1, !P5 ;  /* 0x000000010800780c */ /* 0x040fe40006f25670 */
[----:B------:R-:W-:-:S11]  /*0270*/  ISETP.NE.OR P0, PT, R8, 0x3, !P5 ;  /* 0x000000030800780c */ /* 0x000fd60006f05670 */
[----:B------:R-:W-:Y:S05]  /*0280*/  @P1 BRA `(.L_x_5) ;  /* 0x0000000000201947 */ /* 0x000fea0003800000 */
[----:B------:R-:W3:Y:S02]  /*0290*/  LDCU.64 UR6, c[0x0][0x348] ;  /* 0x00006900ff0677ac */ /* 0x000ee40008000a00 */
[----:B---3--:R-:W-:Y:S02]  /*02a0*/  UIADD3 UR10, UP1, UPT, UR6, 0x80, URZ ;  /* 0x00000080060a7890 */ /* 0x008fe4000ff3e0ff */
[----:B------:R-:W-:Y:S02]  /*02b0*/  UIADD3 UR6, UP0, UPT, UR6, 0x180, URZ ;  /* 0x0000018006067890 */ /* 0x000fe4000ff1e0ff */
[----:B------:R-:W-:Y:S02]  /*02c0*/  UIADD3.X UR11, UPT, UPT, URZ, UR7, URZ, UP1, !UPT ;  /* 0x00000007ff0b7290 */ /* 0x000fe40008ffe4ff */
[----:B------:R-:W-:-:S07]  /*02d0*/  UIADD3.X UR7, UPT, UPT, URZ, UR7, URZ, UP0, !UPT ;  /* 0x00000007ff077290 */ /* 0x000fce00087fe4ff */
[----:B------:R3:W-:Y:S02]  /*02e0*/  UTMACCTL.PF [UR10] ;  /* 0x000000000a0079b9 */ /* 0x0007e40008040000 */
[----:B------:R3:W-:Y:S02]  /*02f0*/  UTMACCTL.PF [UR6] ;  /* 0x00000000060079b9 */ /* 0x0007e40008040000 */
[----:B---3--:R-:W-:Y:S01]  /*0300*/  NOP ;  /* 0x0000000000007918 */ /* 0x008fe20000000000 */
.L_x_5:
[----:B------:R-:W-:Y:S05]  /*0310*/  BSYNC.RECONVERGENT B0 ;  /* 0x0000000000007941 */ /* 0x000fea0003800200 */
.L_x_4:
[----:B------:R-:W-:Y:S04]  /*0320*/  BSSY.RECONVERGENT B0, `(.L_x_6) ;  /* 0x000000a000007945 */ /* 0x000fe80003800200 */
        /* <DEDUP_REMOVED lines=9> */
.L_x_7:
[----:B------:R-:W-:Y:S05]  /*03c0*/  BSYNC.RECONVERGENT B0 ;  /* 0x0000000000007941 */ /* 0x000fea0003800200 */
.L_x_6:
[----:B------:R-:W3:Y:S01]  /*03d0*/  LDCU.64 UR6, c[0x0][0x888] ;  /* 0x00011100ff0677ac */ /* 0x000ee20008000a00 */
[----:B------:R-:W-:Y:S02]  /*03e0*/  UISETP.EQ.U32.AND UP1, UPT, UR4, URZ, UPT ;  /* 0x000000ff0400728c */ /* 0x000fe4000bf22070 */
[----:B------:R-:W-:Y:S02]  /*03f0*/  UPLOP3.LUT UP2, UPT, UPT, UPT, UPT, 0x80, 0x8 ;  /* 0x000000000008789c */ /* 0x000fe40003f4f070 */
[----:B---3--:R-:W-:-:S04]  /*0400*/  UISETP.NE.U32.AND UP0, UPT, UR6, URZ, UPT ;  /* 0x000000ff0600728c */ /* 0x008fc8000bf05070 */
[----:B------:R-:W-:-:S04]  /*0410*/  UISETP.NE.AND.EX UP0, UPT, UR7, URZ, UPT, UP0 ;  /* 0x000000ff0700728c */ /* 0x000fc8000bf05300 */
[----:B------:R-:W-:-:S04]  /*0420*/  UISETP.EQ.OR.EX UP3, UPT, UR5, URZ, !UP0, UP1 ;  /* 0x000000ff0500728c */ /* 0x000fc8000c762710 */
[----:B------:R-:W-:-:S05]  /*0430*/  UP2UR UR51, UPR, URZ, 0x8 ;  /* 0x00000008ff337883 */ /* 0x000fca0008000000 */
[----:B------:R-:W-:Y:S07]  /*0440*/  BRA.U !UP3, `(.L_x_8) ;  /* 0x000000010b207547 */ /* 0x000fee000b800000 */
[----:B------:R-:W-:Y:S01]  /*0450*/  UISETP.NE.U32.AND UP2, UPT, UR4, URZ, UPT ;  /* 0x000000ff0400728c */ /* 0x000fe2000bf45070 */
[----:B-----5:R-:W-:Y:S01]  /*0460*/  FSETP.NEU.AND P0, PT, R141, RZ, PT ;  /* 0x000000ff8d00720b */ /* 0x020fe20003f0d000 */
[----:B------:R-:W-:Y:S02]  /*0470*/  USEL UR4, URZ, 0xffffffff, UP0 ;  /* 0xffffffffff047887 */ /* 0x000fe40008000000 */
[----:B------:R-:W-:-:S10]  /*0480*/  UISETP.NE.AND.EX UP2, UPT, UR5, URZ, UPT, UP2 ;  /* 0x000000ff0500728c */ /* 0x000fd4000bf45320 */
[----:B------:R-:W-:Y:S01]  /*0490*/  VOTEU.ANY UP1, P0 ;  /* 0x0000000000ff7886 */ /* 0x000fe20000020100 */
[----:B------:R-:W-:-:S04]  /*04a0*/  @!UP2 USEL UR4, URZ, 0xffffffff, UP1 ;  /* 0xffffffffff04a887 */ /* 0x000fc80008800000 */
[----:B------:R-:W-:-:S04]  /*04b0*/  ULOP3.LUT UR4, UR4, 0x1, URZ, 0xc0, !UPT ;  /* 0x0000000104047892 */ /* 0x000fc8000f8ec0ff */
[----:B------:R-:W-:-:S11]  /*04c0*/  UISETP.NE.U32.AND UP2, UPT, UR4, 0x1, UPT ;  /* 0x000000010400788c */ /* 0x000fd6000bf45070 */
.L_x_8:
[----:B-12---:R-:W1:Y:S01]  /*04d0*/  SHFL.IDX PT, R2, R225, RZ, 0x1f ;  /* 0x00001fffe1027589 */ /* 0x006e6200000e0000 */
[----:B------:R-:W-:-:S04]  /*04e0*/  UISETP.NE.AND UP1, UPT, UR8, 0x2, UPT ;  /* 0x000000020800788c */ /* 0x000fc8000bf25270 */
[----:B------:R-:W-:Y:S01]  /*04f0*/  USEL UR13, URZ, 0x1, UP1 ;  /* 0x00000001ff0d7887 */ /* 0x000fe20008800000 */
[----:B-1----:R-:W-:-:S13]  /*0500*/  ISETP.NE.AND P0, PT, R2, RZ, PT ;  /* 0x000000ff0200720c */ /* 0x002fda0003f05270 */
[----:B------:R-:W-:Y:S05]  /*0510*/  @P0 BRA `(.L_x_9) ;  /* 0x0000000000bc0947 */ /* 0x000fea0003800000 */
[----:B------:R-:W-:Y:S01]  /*0520*/  ELECT P0, URZ, PT ;  /* 0x0000000000ff782f */ /* 0x000fe20003800000 */
[----:B------:R-:W-:-:S12]  /*0530*/  BSSY.RECONVERGENT B0, `(.L_x_9) ;  /* 0x000002d000007945 */ /* 0x000fd80003800200 */
[----:B------:R-:W-:Y:S05]  /*0540*/  @!P0 BRA `(.L_x_10) ;  /* 0x0000000000ac8947 */ /* 0x000fea0003800000 */
[----:B------:R-:W1:Y:S01]  /*0550*/  S2UR UR5, SR_CgaCtaId ;  /* 0x00000000000579c3 */ /* 0x000e620000008800 */
[----:B------:R-:W-:Y:S01]  /*0560*/  UMOV UR6, 0x400 ;  /* 0x0000040000067882 */ /* 0x000fe20000000000 */
[----:B------:R-:W-:Y:S01]  /*0570*/  UMOV UR4, 0x1 ;  /* 0x0000000100047882 */ /* 0x000fe20000000000 */
[----:B-1----:R-:W-:Y:S02]  /*0580*/  ULEA UR5, UR5, UR6, 0x18 ;  /* 0x0000000605057291 */ /* 0x002fe4000f8ec0ff */
[----:B------:R-:W-:-:S04]  /*0590*/  UIADD3 UR6, UPT, UPT, -UR4, 0x100000, URZ ;  /* 0x0010000004067890 */ /* 0x000fc8000fffe1ff */
[----:B------:R-:W-:Y:S02]  /*05a0*/  USHF.L.U32 UR7, UR6, 0xb, URZ ;  /* 0x0000000b06077899 */ /* 0x000fe400080006ff */
[----:B------:R-:W-:Y:S01]  /*05b0*/  USHF.L.U32 UR6, UR6, 0x1, URZ ;  /* 0x0000000106067899 */ /* 0x000fe200080006ff */
[----:B------:R-:W1:Y:S11]  /*05c0*/  FENCE.VIEW.ASYNC.S ;  /* 0x00000000000073c6 */ /* 0x000e760000000000 */
[----:B-1----:R1:W2:Y:S01]  /*05d0*/  SYNCS.EXCH.64 URZ, [UR5], UR6 ;  /* 0x0000000605ff75b2 */ /* 0x0022a20008000100 */
[----:B------:R1:W3:Y:S01]  /*05e0*/  SYNCS.EXCH.64 URZ, [UR5+0x88], UR6 ;  /* 0x0000880605ff75b2 */ /* 0x0002e20008000100 */
[----:B------:R1:W4:Y:S01]  /*05f0*/  SYNCS.EXCH.64 URZ, [UR5+0x8], UR6 ;  /* 0x0000080605ff75b2 */ /* 0x0003220008000100 */
[----:B------:R1:W1:Y:S01]  /*0600*/  SYNCS.EXCH.64 URZ, [UR5+0x90], UR6 ;  /* 0x0000900605ff75b2 */ /* 0x0002620008000100 */
        /* <DEDUP_REMOVED lines=30> */
[----:B--234-:R-:W-:Y:S01]  /*07f0*/  NOP ;  /* 0x0000000000007918 */ /* 0x01cfe20000000000 */
.L_x_10:
[----:B-1----:R-:W-:Y:S05]  /*0800*/  BSYNC.RECONVERGENT B0 ;  /* 0x0000000000007941 */ /* 0x002fea0003800200 */
.L_x_9:
[----:B------:R-:W1:Y:S01]  /*0810*/  SHFL.IDX PT, R2, R225, RZ, 0x1f ;  /* 0x00001fffe1027589 */ /* 0x000e6200000e0000 */
[----:B------:R-:W-:Y:S01]  /*0820*/  NOP ;  /* 0x0000000000007918 */ /* 0x000fe20000000000 */
[----:B-1----:R-:W-:-:S13]  /*0830*/  ISETP.NE.AND P0, PT, R2, 0x1, PT ;  /* 0x000000010200780c */ /* 0x002fda0003f05270 */
[----:B------:R-:W-:Y:S05]  /*0840*/  @P0 BRA `(.L_x_11) ;  /* 0x0000000000400947 */ /* 0x000fea0003800000 */
[----:B------:R-:W1:Y:S01]  /*0850*/  S2UR UR6, SR_CgaCtaId ;  /* 0x00000000000679c3 */ /* 0x000e620000008800 */
[----:B------:R-:W-:Y:S01]  /*0860*/  UMOV UR7, 0x400 ;  /* 0x0000040000077882 */ /* 0x000fe20000000000 */
[----:B------:R-:W-:Y:S01]  /*0870*/  UMOV UR5, 0x20 ;  /* 0x0000002000057882 */ /* 0x000fe20000000000 */
[----:B------:R-:W-:Y:S01]  /*0880*/  UMOV UR4, 0x80 ;  /* 0x0000008000047882 */ /* 0x000fe20000000000 */
[----:B------:R-:W-:-:S04]  /*0890*/  UIADD3 UR10, UPT, UPT, -UR5, 0x100000, URZ ;  /* 0x00100000050a7890 */ /* 0x000fc8000fffe1ff */
[----:B------:R-:W-:Y:S02]  /*08a0*/  USHF.L.U32 UR11, UR10, 0xb, URZ ;  /* 0x0000000b0a0b7899 */ /* 0x000fe400080006ff */
[----:B------:R-:W-:Y:S02]  /*08b0*/  USHF.L.U32 UR10, UR10, 0x1, URZ ;  /* 0x000000010a0a7899 */ /* 0x000fe400080006ff */
[----:B------:R-:W-:-:S04]  /*08c0*/  UIADD3 UR4, UPT, UPT, -UR4, 0x100000, URZ ;  /* 0x0010000004047890 */ /* 0x000fc8000fffe1ff */
[----:B------:R-:W-:Y:S02]  /*08d0*/  USHF.L.U32 UR5, UR4, 0xb, URZ ;  /* 0x0000000b04057899 */ /* 0x000fe400080006ff */
[----:B------:R-:W-:Y:S01]  /*08e0*/  USHF.L.U32 UR4, UR4, 0x1, URZ ;  /* 0x0000000104047899 */ /* 0x000fe200080006ff */
[----:B------:R-:W-:Y:S01]  /*08f0*/  ELECT P0, URZ, PT ;  /* 0x0000000000ff782f */ /* 0x000fe20003800000 */
[----:B-1----:R-:W-:Y:S01]  /*0900*/  ULEA UR6, UR6, UR7, 0x18 ;  /* 0x0000000706067291 */ /* 0x002fe2000f8ec0ff */
[----:B------:R-:W1:Y:S11]  /*0910*/  FENCE.VIEW.ASYNC.S ;  /* 0x00000000000073c6 */ /* 0x000e760000000000 */
[----:B-1----:R1:W2:Y:S01]  /*0920*/  SYNCS.EXCH.64 URZ, [UR6+0x110], UR10 ;  /* 0x0001100a06ff75b2 */ /* 0x0022a20008000100 */
[----:B------:R1:W3:Y:S01]  /*0930*/  SYNCS.EXCH.64 URZ, [UR6+0x118], UR4 ;  /* 0x0001180406ff75b2 */ /* 0x0002e20008000100 */
[----:B------:R-:W-:Y:S01]  /*0940*/  NOP ;  /* 0x0000000000007918 */ /* 0x000fe20000000000 */
.L_x_11:
[----:B------:R-:W4:Y:S01]  /*0950*/  SHFL.IDX PT, R2, R225, RZ, 0x1f ;  /* 0x00001fffe1027589 */ /* 0x000f2200000e0000 */
[----:B------:R-:W-:Y:S01]  /*0960*/  NOP ;  /* 0x0000000000007918 */ /* 0x000fe20000000000 */
[----:B----4-:R-:W-:-:S13]  /*0970*/  ISETP.NE.AND P0, PT, R2, 0x3, PT ;  /* 0x000000030200780c */ /* 0x010fda0003f05270 */
[----:B------:R-:W-:Y:S05]  /*0980*/  @P0 BRA `(.L_x_12) ;  /* 0x0000000000300947 */ /* 0x000fea0003800000 */
[----:B-1----:R-:W1:Y:S01]  /*0990*/  S2UR UR5, SR_CgaCtaId ;  /* 0x00000000000579c3 */ /* 0x002e620000008800 */
[----:B------:R-:W-:Y:S01]  /*09a0*/  UMOV UR6, 0x400 ;  /* 0x0000040000067882 */ /* 0x000fe20000000000 */
[----:B------:R-:W-:Y:S01]  /*09b0*/  UMOV UR4, 0x20 ;  /* 0x0000002000047882 */ /* 0x000fe20000000000 */
[----:B------:R-:W-:Y:S01]  /*09c0*/  ELECT P0, URZ, PT ;  /* 0x0000000000ff782f */ /* 0x000fe20003800000 */
[----:B-1----:R-:W-:Y:S02]  /*09d0*/  ULEA UR5, UR5, UR6, 0x18 ;  /* 0x0000000605057291 */ /* 0x002fe4000f8ec0ff */
[----:B------:R-:W-:-:S04]  /*09e0*/  UIADD3 UR6, UPT, UPT, -UR4, 0x100000, URZ ;  /* 0x0010000004067890 */ /* 0x000fc8000fffe1ff */
[----:B------:R-:W-:Y:S02]  /*09f0*/  USHF.L.U32 UR7, UR6, 0xb, URZ ;  /* 0x0000000b06077899 */ /* 0x000fe400080006ff */
[----:B------:R-:W-:Y:S01]  /*0a00*/  USHF.L.U32 UR6, UR6, 0x1, URZ ;  /* 0x0000000106067899 */ /* 0x000fe200080006ff */
[----:B------:R-:W1:Y:S11]  /*0a10*/  FENCE.VIEW.ASYNC.S ;  /* 0x00000000000073c6 */ /* 0x000e760000000000 */
[----:B-1----:R4:W1:Y:S01]  /*0a20*/  SYNCS.EXCH.64 URZ, [UR5+0x120], UR6 ;  /* 0x0001200605ff75b2 */ /* 0x0028620008000100 */
[----:B------:R4:W1:Y:S02]  /*0a30*/  SYNCS.EXCH.64 URZ, [UR5+0x128], UR6 ;  /* 0x0001280605ff75b2 */ /* 0x0008640008000100 */
[----:B----4-:R-:W-:Y:S01]  /*0a40*/  NOP ;  /* 0x0000000000007918 */ /* 0x010fe20000000000 */
.L_x_12:
[----:B------:R-:W4:Y:S01]  /*0a50*/  SHFL.IDX PT, R2, R225, RZ, 0x1f ;  /* 0x00001fffe1027589 */ /* 0x000f2200000e0000 */
[----:B------:R-:W-:Y:S01]  /*0a60*/  NOP ;  /* 0x0000000000007918 */ /* 0x000fe20000000000 */
[----:B----4-:R-:W-:-:S13]  /*0a70*/  ISETP.NE.AND P0, PT, R2, 0x4, PT ;  /* 0x000000040200780c */ /* 0x010fda0003f05270 */
[----:B------:R-:W-:Y:S05]  /*0a80*/  @P0 BRA `(.L_x_13) ;  /* 0x00000000004c0947 */ /* 0x000fea0003800000 */
[----:B-1----:R-:W1:Y:S01]  /*0a90*/  S2UR UR5, SR_CgaCtaId ;  /* 0x00000000000579c3 */ /* 0x002e620000008800 */
[----:B------:R-:W-:Y:S01]  /*0aa0*/  UMOV UR7, 0x100 ;  /* 0x0000010000077882 */ /* 0x000fe20000000000 */
[----:B------:R-:W-:Y:S01]  /*0ab0*/  UMOV UR6, 0x400 ;  /* 0x0000040000067882 */ /* 0x000fe20000000000 */
[----:B------:R-:W-:Y:S01]  /*0ac0*/  USEL UR7, UR7, 0xe0, UP2 ;  /* 0x000000e007077887 */ /* 0x000fe20009000000 */
[----:B------:R-:W-:Y:S01]  /*0ad0*/  UMOV UR4, 0x1 ;  /* 0x0000000100047882 */ /* 0x000fe20000000000 */
[----:B------:R-:W-:Y:S01]  /*0ae0*/  ELECT P0, URZ, PT ;  /* 0x0000000000ff782f */ /* 0x000fe20003800000 */
[----:B------:R-:W-:-:S04]  /*0af0*/  UIADD3 UR10, UPT, UPT, -UR4, 0x100000, URZ ;  /* 0x00100000040a7890 */ /* 0x000fc8000fffe1ff */
[----:B------:R-:W-:Y:S02]  /*0b00*/  USHF.L.U32 UR11, UR10, 0xb, URZ ;  /* 0x0000000b0a0b7899 */ /* 0x000fe400080006ff */
[----:B------:R-:W-:Y:S02]  /*0b10*/  USHF.L.U32 UR10, UR10, 0x1, URZ ;  /* 0x000000010a0a7899 */ /* 0x000fe400080006ff */
[----:B-1----:R-:W-:Y:S02]  /*0b20*/  ULEA UR5, UR5, UR6, 0x18 ;  /* 0x0000000605057291 */ /* 0x002fe4000f8ec0ff */
[----:B------:R-:W-:-:S04]  /*0b30*/  UIADD3 UR6, UPT, UPT, -UR7, 0x100000, URZ ;  /* 0x0010000007067890 */ /* 0x000fc8000fffe1ff */
[----:B------:R-:W-:Y:S02]  /*0b40*/  USHF.L.U32 UR7, UR6, 0xb, URZ ;  /* 0x0000000b06077899 */ /* 0x000fe400080006ff */
[----:B------:R-:W-:Y:S01]  /*0b50*/  USHF.L.U32 UR6, UR6, 0x1, URZ ;  /* 0x0000000106067899 */ /* 0x000fe200080006ff */
[----:B------:R-:W1:Y:S03]  /*0b60*/  FENCE.VIEW.ASYNC.S ;  /* 0x00000000000073c6 */ /* 0x000e660000000000 */
[----:B-1----:R4:W1:Y:S08]  /*0b70*/  SYNCS.EXCH.64 URZ, [UR5+0x130], UR10 ;  /* 0x0001300a05ff75b2 */ /* 0x0028700008000100 */
[----:B------:R4:W1:Y:S01]  /*0b80*/  SYNCS.EXCH.64 URZ, [UR5+0x140], UR6 ;  /* 0x0001400605ff75b2 */ /* 0x0008620008000100 */
[----:B------:R4:W1:Y:S01]  /*0b90*/  SYNCS.EXCH.64 URZ, [UR5+0x138], UR10 ;  /* 0x0001380a05ff75b2 */ /* 0x0008620008000100 */
[----:B------:R4:W1:Y:S02]  /*0ba0*/  SYNCS.EXCH.64 URZ, [UR5+0x148], UR6 ;  /* 0x0001480605ff75b2 */ /* 0x0008640008000100 */
[----:B----4-:R-:W-:Y:S01]  /*0bb0*/  NOP ;  /* 0x0000000000007918 */ /* 0x010fe20000000000 */
.L_x_13:
[----:B------:R-:W4:Y:S01]  /*0bc0*/  SHFL.IDX PT, R2, R225, RZ, 0x1f ;  /* 0x00001fffe1027589 */ /* 0x000f2200000e0000 */
[----:B------:R-:W-:Y:S01]  /*0bd0*/  NOP ;  /* 0x0000000000007918 */ /* 0x000fe20000000000 */
[----:B----4-:R-:W-:-:S13]  /*0be0*/  ISETP.NE.AND P0, PT, R2, 0x5, PT ;  /* 0x000000050200780c */ /* 0x010fda0003f05270 */
[----:B------:R-:W-:Y:S05]  /*0bf0*/  @P0 BRA `(.L_x_14) ;  /* 0x0000000000580947 */ /* 0x000fea0003800000 */
[----:B-1----:R-:W1:Y:S01]  /*0c00*/  S2UR UR6, SR_CgaCtaId ;  /* 0x00000000000679c3 */ /* 0x002e620000008800 */
        /* <DEDUP_REMOVED lines=12> */
[----:B-1----:R4:W1:Y:S01]  /*0cd0*/  SYNCS.EXCH.64 URZ, [UR6+0x150], UR10 ;  /* 0x0001500a06ff75b2 */ /* 0x0028620008000100 */
[----:B------:R4:W1:Y:S01]  /*0ce0*/  SYNCS.EXCH.64 URZ, [UR6+0x170], UR4 ;  /* 0x0001700406ff75b2 */ /* 0x0008620008000100 */
[----:B------:R4:W1:Y:S01]  /*0cf0*/  SYNCS.EXCH.64 URZ, [UR6+0x158], UR10 ;  /* 0x0001580a06ff75b2 */ /* 0x0008620008000100 */
[----:B------:R4:W1:Y:S01]  /*0d00*/  SYNCS.EXCH.64 URZ, [UR6+0x178], UR4 ;  /* 0x0001780406ff75b2 */ /* 0x0008620008000100 */
[----:B------:R4:W1:Y:S01]  /*0d10*/  SYNCS.EXCH.64 URZ, [UR6+0x160], UR10 ;  /* 0x0001600a06ff75b2 */ /* 0x0008620008000100 */
[----:B------:R4:W1:Y:S01]  /*0d20*/  SYNCS.EXCH.64 URZ, [UR6+0x180], UR4 ;  /* 0x0001800406ff75b2 */ /* 0x0008620008000100 */
[----:B------:R4:W1:Y:S01]  /*0d30*/  SYNCS.EXCH.64 URZ, [UR6+0x168], UR10 ;  /* 0x0001680a06ff75b2 */ /* 0x0008620008000100 */
[----:B------:R4:W1:Y:S02]  /*0d40*/  SYNCS.EXCH.64 URZ, [UR6+0x188], UR4 ;  /* 0x0001880406ff75b2 */ /* 0x0008640008000100 */
[----:B----4-:R-:W-:Y:S01]  /*0d50*/  NOP ;  /* 0x0000000000007918 */ /* 0x010fe20000000000 */
.L_x_14:
        /* <DEDUP_REMOVED lines=14> */
[----:B------:R4:W1:Y:S01]  /*0e40*/  SYNCS.EXCH.64 URZ, [UR5+0x1a0], UR6 ;  /* 0x0001a00605ff75b2 */ /* 0x0008620008000100 */
[----:B------:R4:W1:Y:S01]  /*0e50*/  SYNCS.EXCH.64 URZ, [UR5+0x198], UR6 ;  /* 0x0001980605ff75b2 */ /* 0x0008620008000100 */
[----:B------:R4:W1:Y:S02]  /*0e60*/  SYNCS.EXCH.64 URZ, [UR5+0x1a8], UR6 ;  /* 0x0001a80605ff75b2 */ /* 0x0008640008000100 */
[----:B----4-:R-:W-:Y:S01]  /*0e70*/  NOP ;  /* 0x0000000000007918 */ /* 0x010fe20000000000 */
.L_x_15:
[----:B-1----:R-:W1:Y:S01]  /*0e80*/  S2UR UR5, SR_CTAID.X ;  /* 0x00000000000579c3 */ /* 0x002e620000002500 */
[----:B------:R-:W-:-:S05]  /*0e90*/  CS2R.32 R214, SR_CgaSize ;  /* 0x0000000000d67805 */ /* 0x000fca0000008a00 */
[----:B------:R-:W-:-:S05]  /*0ea0*/  IMAD R214, R214, -0xa0, RZ ;  /* 0xffffff60d6d67824 */ /* 0x000fca00078e02ff */
[----:B------:R-:W-:-:S14]  /*0eb0*/  R2UR UR7, R214 ;  /* 0x00000000d60772ca */ /* 0x000fdc00000e0000 */
[----:B------:R-:W4:Y:S01]  /*0ec0*/  LDCU UR7, c[0x0][UR7+0x2b0] ;  /* 0x00005600070777ac */ /* 0x000f220008000800 */
[----:B------:R-:W-:Y:S01]  /*0ed0*/  NOP ;  /* 0x0000000000007918 */ /* 0x000fe20000000000 */
[----:B------:R-:W-:-:S05]  /*0ee0*/  CS2R.32 R214, SR_CgaSize ;  /* 0x0000000000d67805 */ /* 0x000fca0000008a00 */
[----:B------:R-:W-:-:S05]  /*0ef0*/  IMAD R214, R214, -0xa0, RZ ;  /* 0xffffff60d6d67824 */ /* 0x000fca00078e02ff */
[----:B------:R-:W-:-:S14]  /*0f00*/  R2UR UR6, R214 ;  /* 0x00000000d60672ca */ /* 0x000fdc00000e0000 */
[----:B------:R-:W2:Y:S01]  /*0f10*/  LDCU UR6, c[0x0][UR6+0x2b4] ;  /* 0x00005680060677ac */ /* 0x000ea20008000800 */
[----:B------:R-:W3:Y:S08]  /*0f20*/  S2UR UR4, SR_CTAID.Y ;  /* 0x00000000000479c3 */ /* 0x000ef00000002600 */
[----:B------:R-:W2:Y:S01]  /*0f30*/  LDC R11, c[0x0][0xb24] ;  /* 0x0002c900ff0b7b82 */ /* 0x000ea20000000800 */
[----:B-1----:R-:W-:-:S02]  /*0f40*/  I2FP.F32.U32 R5, UR5 ;  /* 0x0000000500057c45 */ /* 0x002fc40008201000 */
[----:B------:R-:W-:-:S05]  /*0f50*/  CS2R.32 R3, SR_CgaSize ;  /* 0x0000000000037805 */ /* 0x000fca0000008a00 */
[----:B------:R-:W-:-:S06]  /*0f60*/  IMAD R3, R3, -0xa0, RZ ;  /* 0xffffff6003037824 */ /* 0x000fcc00078e02ff */
[----:B------:R-:W1:Y:S01]  /*0f70*/  LDC R3, c[0x0][R3+0x2a0] ;  /* 0x0000a80003037b82 */ /* 0x000e620000000800 */
[----:B------:R-:W-:Y:S01]  /*0f80*/  MOV R21, UR5 ;  /* 0x0000000500157c02 */ /* 0x000fe20008000f00 */
[----:B----4-:R-:W-:Y:S01]  /*0f90*/  FMUL R5, R5, UR7 ;  /* 0x0000000705057c20 */ /* 0x010fe20008400000 */
[----:B---3--:R-:W-:Y:S02]  /*0fa0*/  I2FP.F32.U32 R4, UR4 ;  /* 0x0000000400047c45 */ /* 0x008fe40008201000 */
[----:B------:R-:W-:-:S05]  /*0fb0*/  CS2R.32 R2, SR_CgaSize ;  /* 0x0000000000027805 */ /* 0x000fca0000008a00 */
[----:B------:R-:W-:-:S06]  /*0fc0*/  IMAD R2, R2, -0xa0, RZ ;  /* 0xffffff6002027824 */ /* 0x000fcc00078e02ff */
[----:B------:R-:W3:Y:S01]  /*0fd0*/  LDC R2, c[0x0][R2+0x2a4] ;  /* 0x0000a90002027b82 */ /* 0x000ee20000000800 */
[----:B------:R-:W4:Y:S01]  /*0fe0*/  F2I.U32.TRUNC.NTZ R214, R5 ;  /* 0x0000000500d67305 */ /* 0x000f22000020f000 */
[----:B------:R-:W-:Y:S01]  /*0ff0*/  MOV R20, UR4 ;  /* 0x0000000400147c02 */ /* 0x000fe20008000f00 */
[----:B--2---:R-:W-:-:S05]  /*1000*/  FMUL R4, R4, UR6 ;  /* 0x0000000604047c20 */ /* 0x004fca0008400000 */
[----:B------:R-:W-:Y:S01]  /*1010*/  BAR.SYNC.DEFER_BLOCKING 0x0 ;  /* 0x0000000000007b1d */ /* 0x000fe20000010000 */
[----:B------:R-:W-:-:S05]  /*1020*/  ISETP.GE.AND P0, PT, R11, 0x1, PT ;  /* 0x000000010b00780c */ /* 0x000fca0003f06270 */
[----:B------:R-:W2:Y:S02]  /*1030*/  F2I.U32.TRUNC.NTZ R203, R4 ;  /* 0x0000000400cb7305 */ /* 0x000ea4000020f000 */
[----:B------:R-:W3:Y:S01]  /*1040*/  S2UR UR36, SR_CTAID.Z ;  /* 0x00000000002479c3 */ /* 0x000ee20000002700 */
[----:B----4-:R-:W-:-:S05]  /*1050*/  IADD3 R214, PT, PT, -R214, RZ, RZ ;  /* 0x000000ffd6d67210 */ /* 0x010fca0007ffe1ff */
[----:B-1----:R-:W-:Y:S01]  /*1060*/  IMAD R214, R3, R214, UR5 ;  /* 0x0000000503d67e24 */ /* 0x002fe2000f8e02d6 */
[----:B--2---:R-:W-:-:S05]  /*1070*/  IADD3 R203, PT, PT, -R203, RZ, RZ ;  /* 0x000000ffcbcb7210 */ /* 0x004fca0007ffe1ff */
[----:B---3--:R-:W-:Y:S01]  /*1080*/  IMAD R203, R2, R203, UR4 ;  /* 0x0000000402cb7e24 */ /* 0x008fe2000f8e02cb */
[----:B------:R-:W-:Y:S06]  /*1090*/  @!P0 BRA `(.L_x_16) ;  /* 0x0000000000b88947 */ /* 0x000fec0003800000 */
[----:B------:R-:W1:Y:S01]  /*10a0*/  LDC.64 R4, c[0x0][0xb18] ;  /* 0x0002c600ff047b82 */ /* 0x000e620000000a00 */
[----:B------:R-:W-:-:S07]  /*10b0*/  ISETP.NE.AND P0, PT, R11, 0x1, PT ;  /* 0x000000010b00780c */ /* 0x000fce0003f05270 */
[----:B------:R-:W2:Y:S08]  /*10c0*/  LDC R10, c[0x0][0xb0c] ;  /* 0x0002c300ff0a7b82 */ /* 0x000eb00000000800 */
[----:B------:R-:W3:Y:S08]  /*10d0*/  LDC R13, c[0x0][0x370] ;  /* 0x0000dc00ff0d7b82 */ /* 0x000ef00000000800 */
[----:B------:R-:W4:Y:S01]  /*10e0*/  LDC R12, c[0x0][0x374] ;  /* 0x0000dd00ff0c7b82 */ /* 0x000f220000000800 */
[----:B-1----:R-:W-:-:S07]  /*10f0*/  ISETP.NE.AND P1, PT, R4, 0x1, PT ;  /* 0x000000010400780c */ /* 0x002fce0003f25270 */
[----:B------:R-:W3:Y:S01]  /*1100*/  LDC.64 R6, c[0x0][0xb10] ;  /* 0x0002c400ff067b82 */ /* 0x000ee20000000a00 */
[----:B--2---:R-:W-:-:S07]  /*1110*/  ISETP.NE.AND P2, PT, R10, 0x1, PT ;  /* 0x000000010a00780c */ /* 0x004fce0003f45270 */
[----:B------:R-:W1:Y:S08]  /*1120*/  LDC R9, c[0x0][0xb20] ;  /* 0x0002c800ff097b82 */ /* 0x000e700000000800 */
[----:B------:R-:W2:Y:S01]  /*1130*/  LDC.64 R2, c[0x0][0xb28] ;  /* 0x0002ca00ff027b82 */ /* 0x000ea20000000a00 */
[----:B----4-:R-:W-:-:S04]  /*1140*/  IMAD.HI.U32 R14, R12, R5, RZ ;  /* 0x000000050c0e7227 */ /* 0x010fc800078e00ff */
[----:B---3--:R-:W-:-:S04]  /*1150*/  IMAD.HI.U32 R16, R13, R6, RZ ;  /* 0x000000060d107227 */ /* 0x008fc800078e00ff */
[----:B------:R-:W-:Y:S01]  /*1160*/  IMAD.HI.U32 R18, R21, R6, RZ ;  /* 0x0000000615127227 */ /* 0x000fe200078e00ff */
[----:B------:R-:W-:Y:S02]  /*1170*/  @P2 SHF.R.U32.HI R13, RZ, R7, R16 ;  /* 0x00000007ff0d2219 */ /* 0x000fe40000011610 */
[----:B-1----:R-:W-:Y:S01]  /*1180*/  @P1 SHF.R.U32.HI R12, RZ, R9, R14 ;  /* 0x00000009ff0c1219 */ /* 0x002fe2000001160e */
[----:B------:R-:W-:Y:S01]  /*1190*/  IMAD.HI.U32 R16, R20, R5, RZ ;  /* 0x0000000514107227 */ /* 0x000fe200078e00ff */
[----:B------:R-:W-:-:S04]  /*11a0*/  SHF.R.U32.HI R18, RZ, R7, R18 ;  /* 0x00000007ff127219 */ /* 0x000fc80000011612 */
[----:B------:R-:W-:Y:S01]  /*11b0*/  SHF.R.U32.HI R9, RZ, R9, R16 ;  /* 0x00000009ff097219 */ /* 0x000fe20000011610 */
[----:B--2---:R-:W-:Y:S01]  /*11c0*/  IMAD.HI.U32 R14, R12, R2, RZ ;  /* 0x000000020c0e7227 */ /* 0x004fe200078e00ff */
[----:B------:R-:W-:Y:S02]  /*11d0*/  SEL R5, R21, R18, !P2 ;  /* 0x0000001215057207 */ /* 0x000fe40005000000 */
[----:B------:R-:W-:Y:S01]  /*11e0*/  SEL R9, R20, R9, !P1 ;  /* 0x0000000914097207 */ /* 0x000fe20004800000 */
[----:B------:R-:W-:Y:S01]  /*11f0*/  IMAD.HI.U32 R6, R13, R2, RZ ;  /* 0x000000020d067227 */ /* 0x000fe200078e00ff */
[-C--:B------:R-:W-:Y:S02]  /*1200*/  @P0 SHF.R.U32.HI R12, RZ, R3.reuse, R14 ;  /* 0x00000003ff0c0219 */ /* 0x080fe4000001160e */
[----:B------:R-:W-:Y:S02]  /*1210*/  IADD3 R7, PT, PT, -R9, RZ, RZ ;  /* 0x000000ff09077210 */ /* 0x000fe40007ffe1ff */
[----:B------:R-:W-:Y:S01]  /*1220*/  @P0 SHF.R.U32.HI R13, RZ, R3, R6 ;  /* 0x00000003ff0d0219 */ /* 0x000fe20000011606 */
[----:B------:R-:W-:-:S02]  /*1230*/  IMAD R12, R12, R11, RZ ;  /* 0x0000000b0c0c7224 */ /* 0x000fc400078e02ff */
[----:B------:R-:W-:Y:S02]  /*1240*/  IMAD R7, R4, R7, R20 ;  /* 0x0000000704077224 */ /* 0x000fe400078e0214 */
[----:B------:R-:W-:Y:S01]  /*1250*/  IMAD R6, R13, R11, RZ ;  /* 0x0000000b0d067224 */ /* 0x000fe200078e02ff */
[----:B------:R-:W-:-:S04]  /*1260*/  ISETP.GE.AND P1, PT, R9, R12, PT ;  /* 0x0000000c0900720c */ /* 0x000fc80003f26270 */
[----:B------:R-:W-:Y:S01]  /*1270*/  ISETP.GE.OR P1, PT, R5, R6, P1 ;  /* 0x000000060500720c */ /* 0x000fe20000f26670 */
[----:B------:R-:W-:-:S05]  /*1280*/  IMAD.HI.U32 R6, R9, R2, RZ ;  /* 0x0000000209067227 */ /* 0x000fca00078e00ff */
[----:B------:R-:W-:-:S04]  /*1290*/  SHF.R.U32.HI R6, RZ, R3, R6 ;  /* 0x00000003ff067219 */ /* 0x000fc80000011606 */
[----:B------:R-:W-:-:S03]  /*12a0*/  SEL R6, R9, R6, !P0 ;  /* 0x0000000609067207 */ /* 0x000fc60004000000 */
[----:B------:R-:W-:Y:S01]  /*12b0*/  @!P1 IMAD.HI.U32 R12, R5, R2, RZ ;  /* 0x00000002050c9227 */ /* 0x000fe200078e00ff */
[----:B------:R-:W-:-:S04]  /*12c0*/  IADD3 R2, PT, PT, -R6, RZ, RZ ;  /* 0x000000ff06027210 */ /* 0x000fc80007ffe1ff */
[----:B------:R-:W-:Y:S01]  /*12d0*/  @!P1 SHF.R.U32.HI R12, RZ, R3, R12 ;  /* 0x00000003ff0c9219 */ /* 0x000fe2000001160c */
[----:B------:R-:W-:-:S03]  /*12e0*/  IMAD R2, R11, R2, R9 ;  /* 0x000000020b027224 */ /* 0x000fc600078e0209 */
[----:B------:R-:W-:-:S05]  /*12f0*/  @!P1 SEL R3, R5, R12, !P0 ;  /* 0x0000000c05039207 */ /* 0x000fca0004000000 */
[--C-:B------:R-:W-:Y:S02]  /*1300*/  @!P1 IMAD.IADD R6, R6, 0x1, -R3.reuse ;  /* 0x0000000106069824 */ /* 0x100fe400078e0a03 */
[----:B------:R-:W-:Y:S01]  /*1310*/  @!P1 IMAD R3, R2, R13, R3 ;  /* 0x0000000d02039224 */ /* 0x000fe200078e0203 */
[----:B------:R-:W-:Y:S01]  /*1320*/  IADD3 R2, PT, PT, -R5, RZ, RZ ;  /* 0x000000ff05027210 */ /* 0x000fe20007ffe1ff */
[----:B------:R-:W-:Y:S02]  /*1330*/  @!P1 IMAD R9, R6, R11, R5 ;  /* 0x0000000b06099224 */ /* 0x000fe400078e0205 */
[----:B------:R-:W-:Y:S02]  /*1340*/  @!P1 IMAD.MOV.U32 R5, RZ, RZ, R3 ;  /* 0x000000ffff059224 */ /* 0x000fe400078e0003 */
[----:B------:R-:W-:Y:S02]  /*1350*/  IMAD R2, R10, R2, R21 ;  /* 0x000000020a027224 */ /* 0x000fe400078e0215 */
[----:B------:R-:W-:-:S02]  /*1360*/  IMAD R20, R9, R4, R7 ;  /* 0x0000000409147224 */ /* 0x000fc400078e0207 */
[----:B------:R-:W-:Y:S02]  /*1370*/  IMAD R21, R5, R10, R2 ;  /* 0x0000000a05157224 */ /* 0x000fe400078e0202 */
.L_x_16:
[----:B------:R-:W1:Y:S01]  /*1380*/  LDCU UR4, c[0x0][0xb30] ;  /* 0x00016600ff0477ac */ /* 0x000e620008000800 */
[----:B------:R-:W2:Y:S08]  /*1390*/  S2UR UR37, SR_CgaCtaId ;  /* 0x00000000002579c3 */ /* 0x000eb00000008800 */
[----:B------:R-:W3:Y:S01]  /*13a0*/  LDC R134, c[0x0][0xb24] ;  /* 0x0002c900ff867b82 */ /* 0x000ee20000000800 */
[----:B-1----:R-:W-:-:S09]  /*13b0*/  UISETP.NE.AND UP1, UPT, UR4, 0x1, UPT ;  /* 0x000000010400788c */ /* 0x002fd2000bf25270 */
[----:B--2---:R-:W-:Y:S05]  /*13c0*/  BRA.U UP1, `(.L_x_17) ;  /* 0x0000000101407547 */ /* 0x004fea000b800000 */
[----:B------:R-:W1:Y:S08]  /*13d0*/  LDC.64 R4, c[0x0][0xb10] ;  /* 0x0002c400ff047b82 */ /* 0x000e700000000a00 */
[----:B------:R-:W2:Y:S08]  /*13e0*/  LDC.64 R2, c[0x0][0xb18] ;  /* 0x0002c600ff027b82 */ /* 0x000eb00000000a00 */
[----:B------:R-:W4:Y:S08]  /*13f0*/  LDC R6, c[0x0][0xb20] ;  /* 0x0002c800ff067b82 */ /* 0x000f300000000800 */
[----:B------:R-:W3:Y:S01]  /*1400*/  LDC R10, c[0x0][0xb0c] ;  /* 0x0002c300ff0a7b82 */ /* 0x000ee20000000800 */
[----:B-1----:R-:W-:-:S05]  /*1410*/  IMAD.HI.U32 R4, R21, R4, RZ ;  /* 0x0000000415047227 */ /* 0x002fca00078e00ff */
[----:B------:R-:W-:Y:S01]  /*1420*/  SHF.R.U32.HI R4, RZ, R5, R4 ;  /* 0x00000005ff047219 */ /* 0x000fe20000011604 */
[----:B--2---:R-:W-:Y:S01]  /*1430*/  IMAD.HI.U32 R3, R20, R3, RZ ;  /* 0x0000000314037227 */ /* 0x004fe200078e00ff */
[----:B------:R-:W-:-:S04]  /*1440*/  ISETP.NE.AND P0, PT, R2, 0x1, PT ;  /* 0x000000010200780c */ /* 0x000fc80003f05270 */
[----:B----4-:R-:W-:-:S04]  /*1450*/  SHF.R.U32.HI R3, RZ, R6, R3 ;  /* 0x00000006ff037219 */ /* 0x010fc80000011603 */
[----:B------:R-:W-:Y:S02]  /*1460*/  SEL R3, R20, R3, !P0 ;  /* 0x0000000314037207 */ /* 0x000fe40004000000 */
[----:B---3--:R-:W-:-:S04]  /*1470*/  ISETP.NE.AND P1, PT, R10, 0x1, PT ;  /* 0x000000010a00780c */ /* 0x008fc80003f25270 */
[----:B------:R-:W-:-:S05]  /*1480*/  SEL R4, R21, R4, !P1 ;  /* 0x0000000415047207 */ /* 0x000fca0004800000 */
[----:B------:R-:W-:Y:S02]  /*1490*/  IMAD.IADD R5, R3, 0x1, -R4 ;  /* 0x0000000103057824 */ /* 0x000fe400078e0a04 */
[----:B------:R-:W-:Y:S02]  /*14a0*/  IMAD.IADD R3, R4, 0x1, -R3 ;  /* 0x0000000104037824 */ /* 0x000fe400078e0a03 */
[----:B------:R-:W-:Y:S02]  /*14b0*/  IMAD R21, R5, R10, R21 ;  /* 0x0000000a05157224 */ /* 0x000fe400078e0215 */
[----:B------:R-:W-:-:S07]  /*14c0*/  IMAD R20, R3, R2, R20 ;  /* 0x0000000203147224 */ /* 0x000fce00078e0214 */
.L_x_17:
[----:B------:R-:W-:Y:S01]  /*14d0*/  BAR.SYNC.DEFER_BLOCKING 0x0 ;  /* 0x0000000000007b1d */ /* 0x000fe20000010000 */
[----:B------:R-:W-:Y:S01]  /*14e0*/  UISETP.NE.AND UP1, UPT, UR8, 0x2, UPT ;  /* 0x000000020800788c */ /* 0x000fe2000bf25270 */
[----:B------:R-:W-:Y:S02]  /*14f0*/  ISETP.NE.OR P5, PT, R8, 0x2, !P5 ;  /* 0x000000020800780c */ /* 0x000fe40006fa5670 */
[----:B------:R-:W-:-:S06]  /*1500*/  LOP3.LUT R5, R0, 0x1f, RZ, 0xc0, !PT ;  /* 0x0000001f00057812 */ /* 0x000fcc00078ec0ff */
[----:B------:R-:W-:Y:S05]  /*1510*/  BRA.U UP1, `(.L_x_18) ;  /* 0x0000001901307547 */ /* 0x000fea000b800000 */
[----:B------:R-:W1:Y:S01]  /*1520*/  LDCU UR13, c[0x0][0x38c] ;  /* 0x00007180ff0d77ac */ /* 0x000e620008000800 */
[----:B------:R-:W2:Y:S01]  /*1530*/  LDC R9, c[0x0][0x370] ;  /* 0x0000dc00ff097b82 */ /* 0x000ea20000000800 */
[----:B------:R-:W-:Y:S01]  /*1540*/  PLOP3.LUT P1, PT, PT, PT, UP2, 0x80, 0x8 ;  /* 0x000000000008781c */ /* 0x000fe20003f2f028 */
[----:B------:R-:W-:Y:S01]  /*1550*/  IMAD.MOV.U32 R15, RZ, RZ, 0x1 ;  /* 0x00000001ff0f7424 */ /* 0x000fe200078e00ff */
[----:B------:R-:W-:Y:S01]  /*1560*/  ISETP.EQ.OR P4, PT, R5, RZ, P5 ;  /* 0x000000ff0500720c */ /* 0x000fe20002f82670 */
[----:B------:R-:W-:Y:S01]  /*1570*/  IMAD.MOV.U32 R14, RZ, RZ, RZ ;  /* 0x000000ffff0e7224 */ /* 0x000fe200078e00ff */
[----:B------:R-:W-:Y:S02]  /*1580*/  PLOP3.LUT P1, PT, P1, PT, PT, 0x8, 0x80 ;  /* 0x000000000080781c */ /* 0x000fe40000f2e170 */
[----:B------:R-:W-:Y:S01]  /*1590*/  CS2R R12, SRZ ;  /* 0x00000000000c7805 */ /* 0x000fe2000001ff00 */
[----:B------:R-:W-:Y:S01]  /*15a0*/  IMAD.MOV.U32 R10, RZ, RZ, 0x1 ;  /* 0x00000001ff0a7424 */ /* 0x000fe200078e00ff */
[----:B------:R-:W4:Y:S01]  /*15b0*/  LDC R0, c[0x0][0x374] ;  /* 0x0000dd00ff007b82 */ /* 0x000f220000000800 */
[----:B------:R-:W2:Y:S01]  /*15c0*/  LDCU.64 UR22, c[0x0][0x348] ;  /* 0x00006900ff1677ac */ /* 0x000ea20008000a00 */
[----:B------:R-:W-:Y:S01]  /*15d0*/  UMOV UR6, URZ ;  /* 0x000000ff00067c82 */ /* 0x000fe20008000000 */
[----:B-1----:R-:W-:-:S04]  /*15e0*/  UIADD3 UR5, UPT, UPT, UR13, 0x3f, URZ ;  /* 0x0000003f0d057890 */ /* 0x002fc8000fffe0ff */
[----:B------:R-:W-:-:S04]  /*15f0*/  USHF.R.S32.HI UR4, URZ, 0x1f, UR5 ;  /* 0x0000001fff047899 */ /* 0x000fc80008011405 */
[----:B------:R-:W-:-:S04]  /*1600*/  ULEA.HI UR4, UR4, UR5, URZ, 0x6 ;  /* 0x0000000504047291 */ /* 0x000fc8000f8f30ff */
[----:B------:R-:W-:Y:S02]  /*1610*/  USHF.R.S32.HI UR15, URZ, 0x6, UR4 ;  /* 0x00000006ff0f7899 */ /* 0x000fe40008011404 */
[----:B------:R-:W-:Y:S02]  /*1620*/  UIADD3 UR4, UPT, UPT, UR13, -0x1, URZ ;  /* 0xffffffff0d047890 */ /* 0x000fe4000fffe0ff */
[----:B------:R-:W-:Y:S02]  /*1630*/  UISETP.LT.U32.AND UP0, UPT, UR15, 0x11, UPT ;  /* 0x000000110f00788c */ /* 0x000fe4000bf01070 */
[----:B------:R-:W-:Y:S02]  /*1640*/  UISETP.GE.U32.AND UP1, UPT, UR4, -0x7f, UPT ;  /* 0xffffff810400788c */ /* 0x000fe4000bf26070 */
[----:B------:R-:W-:Y:S02]  /*1650*/  USEL UR14, UR15, 0x11, UP0 ;  /* 0x000000110f0e7887 */ /* 0x000fe40008000000 */
[----:B------:R-:W-:-:S02]  /*1660*/  UIADD3 UR13, UPT, UPT, UR13, 0x7e, URZ ;  /* 0x0000007e0d0d7890 */ /* 0x000fc4000fffe0ff */
[----:B------:R-:W-:Y:S02]  /*1670*/  UIADD3 UR5, UPT, UPT, UR14, -0x1, URZ ;  /* 0xffffffff0e057890 */ /* 0x000fe4000fffe0ff */
[----:B------:R-:W-:-:S03]  /*1680*/  UIADD3 UR7, UPT, UPT, UR15, -UR14, URZ ;  /* 0x8000000e0f077290 */ /* 0x000fc6000fffe0ff */
[----:B------:R-:W-:-:S04]  /*1690*/  @UP1 UIADD3 UR5, UPT, UPT, UR14, URZ, URZ ;  /* 0x000000ff0e051290 */ /* 0x000fc8000fffe0ff */
[----:B--2---:R-:W-:-:S12]  /*16a0*/  UIADD3 UR5, UPT, UPT, UR5, 0x1, URZ ;  /* 0x0000000105057890 */ /* 0x004fd8000fffe0ff */
.L_x_36:
[----:B------:R-:W-:Y:S01]  /*16b0*/  UISETP.NE.AND UP0, UPT, UR37, URZ, UPT ;  /* 0x000000ff2500728c */ /* 0x000fe2000bf05270 */
[----:B------:R-:W1:Y:S08]  /*16c0*/  S2UR UR37, SR_CgaCtaId ;  /* 0x00000000002579c3 */ /* 0x000e700000008800 */
[----:B------:R-:W-:Y:S05]  /*16d0*/  BRA.U UP0, `(.L_x_19) ;  /* 0x0000000100347547 */ /* 0x000fea000b800000 */
[----:B------:R-:W2:Y:S01]  /*16e0*/  S2R R2, SR_CgaCtaId ;  /* 0x0000000000027919 */ /* 0x000ea20000008800 */
[----:B------:R-:W-:-:S04]  /*16f0*/  MOV R3, 0x400 ;  /* 0x0000040000037802 */ /* 0x000fc80000000f00 */
[----:B--2---:R-:W-:Y:S02]  /*1700*/  LEA R3, R2, R3, 0x18 ;  /* 0x0000000302037211 */ /* 0x004fe400078ec0ff */
[----:B------:R-:W-:-:S03]  /*1710*/  SHF.L.U32 R2, R10, 0x1f, RZ ;  /* 0x0000001f0a027819 */ /* 0x000fc600000006ff */
[----:B------:R-:W-:-:S04]  /*1720*/  IMAD R3, R12, 0x8, R3 ;  /* 0x000000080c037824 */ /* 0x000fc800078e0203 */
[----:B------:R-:W2:Y:S02]  /*1730*/  SYNCS.PHASECHK.TRANS64.TRYWAIT P0, [R3+URZ+0x1a0], R2 ;  /* 0x0001a002030075a7 */ /* 0x000ea400080011ff */
[----:B--2---:R-:W-:Y:S05]  /*1740*/  @!P0 BRA `(.L_x_20) ;  /* 0x0000005c000c8947 */ /* 0x004fea0003800000 */
.L_x_110:
[----:B------:R-:W-:Y:S01]  /*1750*/  VIADD R12, R12, 0x1 ;  /* 0x000000010c0c7836 */ /* 0x000fe20000000000 */
[----:B------:R2:W-:Y:S04]  /*1760*/  SYNCS.ARRIVE.TRANS64.A1T0 RZ, [R3+URZ+0x190], RZ ;  /* 0x000190ff03ff79a7 */ /* 0x0005e800081000ff */
[----:B------:R-:W-:-:S04]  /*1770*/  ISETP.NE.AND P0, PT, R12, 0x2, PT ;  /* 0x000000020c00780c */ /* 0x000fc80003f05270 */
[----:B------:R-:W-:Y:S02]  /*1780*/  SEL R12, R12, RZ, P0 ;  /* 0x000000ff0c0c7207 */ /* 0x000fe40000000000 */
[----:B--2---:R-:W-:-:S04]  /*1790*/  SEL R3, RZ, 0x1, P0 ;  /* 0x00000001ff037807 */ /* 0x004fc80000000000 */
[----:B------:R-:W-:-:S07]  /*17a0*/  LOP3.LUT R10, R10, R3, RZ, 0x3c, !PT ;  /* 0x000000030a0a7212 */ /* 0x000fce00078e3cff */
.L_x_19:
[----:B------:R-:W-:Y:S01]  /*17b0*/  UMOV UR4, 0x400 ;  /* 0x0000040000047882 */ /* 0x000fe20000000000 */
[----:B------:R-:W-:Y:S01]  /*17c0*/  SHF.L.U32 R2, R15, 0x1f, RZ ;  /* 0x0000001f0f027819 */ /* 0x000fe200000006ff */
[----:B-1----:R-:W-:Y:S01]  /*17d0*/  ULEA UR4, UR37, UR4, 0x18 ;  /* 0x0000000425047291 */ /* 0x002fe2000f8ec0ff */
[----:B------:R-:W-:Y:S01]  /*17e0*/  R2UR UR35, R21 ;  /* 0x00000000152372ca */ /* 0x000fe200000e0000 */
[----:B------:R-:W-:Y:S01]  /*17f0*/  UISETP.GE.U32.AND UP0, UPT, UR13, 0x7f, UPT ;  /* 0x0000007f0d00788c */ /* 0x000fe2000bf06070 */
[----:B------:R-:W-:Y:S01]  /*1800*/  R2UR UR11, R20 ;  /* 0x00000000140b72ca */ /* 0x000fe200000e0000 */
[----:B------:R-:W-:Y:S01]  /*1810*/  ULEA UR8, UR6, UR4, 0x3 ;  /* 0x0000000406087291 */ /* 0x000fe2000f8e18ff */
[----:B------:R-:W-:-:S08]  /*1820*/  UMOV UR24, URZ ;  /* 0x000000ff00187c82 */ /* 0x000fd00008000000 */
[----:B------:R1:W2:Y:S01]  /*1830*/  SYNCS.PHASECHK.TRANS64.TRYWAIT P0, [UR8+0x88], R2 ;  /* 0x00008802ff0075a7 */ /* 0x0002a20008001108 */
[----:B------:R-:W-:Y:S02]  /*1840*/  USHF.L.U32 UR35, UR35, 0x7, URZ ;  /* 0x0000000723237899 */ /* 0x000fe400080006ff */
[----:B------:R-:W-:Y:S01]  /*1850*/  USHF.L.U32 UR11, UR11, 0x6, URZ ;  /* 0x000000060b0b7899 */ /* 0x000fe200080006ff */
[----:B------:R-:W-:Y:S11]  /*1860*/  BRA.U !UP0, `(.L_x_21) ;  /* 0x0000000108a87547 */ /* 0x000ff6000b800000 */
[----:B------:R-:W-:Y:S01]  /*1870*/  UMOV UR16, URZ ;  /* 0x000000ff00107c82 */ /* 0x000fe20008000000 */
[----:B------:R-:W-:-:S05]  /*1880*/  UMOV UR17, UR6 ;  /* 0x0000000600117c82 */ /* 0x000fca0008000000 */
.L_x_26:
[----:B-1----:R-:W-:Y:S01]  /*1890*/  ULEA UR33, UR17, UR4, 0x3 ;  /* 0x0000000411217291 */ /* 0x002fe2000f8e18ff */
[----:B--2---:R-:W-:Y:S01]  /*18a0*/  @!P5 MOV R3, 0x3000 ;  /* 0x000030000003d802 */ /* 0x004fe20000000f00 */
[----:B--2---:R-:W-:Y:S10]  /*18b0*/  @P0 BRA `(.L_x_22) ;  /* 0x00000000000c0947 */ /* 0x004ff40003800000 */
[----:B------:R-:W-:-:S04]  /*18c0*/  SHF.L.U32 R5, R15, 0x1f, RZ ;  /* 0x0000001f0f057819 */ /* 0x000fc800000006ff */
[----:B------:R-:W2:Y:S02]  /*18d0*/  SYNCS.PHASECHK.TRANS64.TRYWAIT P0, [UR33+0x88], R5 ;  /* 0x00008805ff0075a7 */ /* 0x000ea40008001121 */
[----:B--2---:R-:W-:Y:S05]  /*18e0*/  @!P0 BRA `(.L_x_23) ;  /* 0x0000005800b88947 */ /* 0x004fea0003800000 */
.L_x_22:
[----:B------:R2:W-:Y:S01]  /*18f0*/  @!P5 SYNCS.ARRIVE.TRANS64 RZ, [UR33], R3 ;  /* 0x00000003ffffd9a7 */ /* 0x0005e20008000021 */
[----:B------:R-:W-:Y:S04]  /*1900*/  BSSY.RECONVERGENT B0, `(.L_x_24) ;  /* 0x0000003000007945 */ /* 0x000fe80003800200 */
[----:B------:R-:W-:Y:S05]  /*1910*/  @P4 BRA `(.L_x_25) ;  /* 0x0000000000044947 */ /* 0x000fea0003800000 */
[----:B------:R-:W-:Y:S05]  /*1920*/  BPT.TRAP 0x1 ;  /* 0x000000040000795c */ /* 0x000fea0000300000 */
.L_x_25:
[----:B------:R-:W-:Y:S05]  /*1930*/  BSYNC.RECONVERGENT B0 ;  /* 0x0000000000007941 */ /* 0x000fea0003800200 */
.L_x_24:
[----:B------:R-:W-:Y:S02]  /*1940*/  UIADD3 UR6, UPT, UPT, UR17, 0x1, URZ ;  /* 0x0000000111067890 */ /* 0x000fe4000fffe0ff */
[----:B------:R-:W-:Y:S02]  /*1950*/  ULEA UR32, UR17, UR4, 0xd ;  /* 0x0000000411207291 */ /* 0x000fe4000f8e68ff */
[----:B------:R-:W-:Y:S02]  /*1960*/  UISETP.NE.AND UP0, UPT, UR6, 0x11, UPT ;  /* 0x000000110600788c */ /* 0x000fe4000bf05270 */
[----:B------:R-:W-:Y:S02]  /*1970*/  UIADD3 UR26, UP1, UPT, UR22, 0x80, URZ ;  /* 0x00000080161a7890 */ /* 0x000fe4000ff3e0ff */
[----:B------:R-:W-:Y:S02]  /*1980*/  USEL UR9, URZ, 0x1, UP0 ;  /* 0x00000001ff097887 */ /* 0x000fe40008000000 */
[----:B------:R-:W-:-:S02]  /*1990*/  USEL UR6, UR6, URZ, UP0 ;  /* 0x000000ff06067287 */ /* 0x000fc40008000000 */
[----:B------:R-:W-:Y:S02]  /*19a0*/  UIADD3 UR20, UP0, UPT, UR22, 0x180, URZ ;  /* 0x0000018016147890 */ /* 0x000fe4000ff1e0ff */
[----:B------:R-:W-:Y:S01]  /*19b0*/  ULEA UR8, UR6, UR4, 0x3 ;  /* 0x0000000406087291 */ /* 0x000fe2000f8e18ff */
[----:B------:R-:W-:Y:S01]  /*19c0*/  LOP3.LUT R15, R15, UR9, RZ, 0x3c, !PT ;  /* 0x000000090f0f7c12 */ /* 0x000fe2000f8e3cff */
[----:B------:R-:W-:Y:S02]  /*19d0*/  USHF.L.U32 UR34, UR16, 0x6, URZ ;  /* 0x0000000610227899 */ /* 0x000fe400080006ff */
[----:B------:R-:W-:Y:S01]  /*19e0*/  UIADD3.X UR27, UPT, UPT, URZ, UR23, URZ, UP1, !UPT ;  /* 0x00000017ff1b7290 */ /* 0x000fe20008ffe4ff */
[----:B-1----:R-:W-:Y:S01]  /*19f0*/  SHF.L.U32 R2, R15, 0x1f, RZ ;  /* 0x0000001f0f027819 */ /* 0x002fe200000006ff */
[----:B------:R-:W-:Y:S02]  /*1a00*/  UIADD3 UR32, UPT, UPT, UR32, 0x4400, URZ ;  /* 0x0000440020207890 */ /* 0x000fe4000fffe0ff */
[----:B------:R-:W-:Y:S01]  /*1a10*/  UIADD3.X UR21, UPT, UPT, URZ, UR23, URZ, UP0, !UPT ;  /* 0x00000017ff157290 */ /* 0x000fe200087fe4ff */
[----:B------:R1:W1:Y:S01]  /*1a20*/  SYNCS.PHASECHK.TRANS64.TRYWAIT P0, [UR8+0x88], R2 ;  /* 0x00008802ff0075a7 */ /* 0x0002620008001108 */
[----:B------:R-:W-:Y:S01]  /*1a30*/  ULEA UR8, UR17, UR4, 0xc ;  /* 0x0000000411087291 */ /* 0x000fe2000f8e60ff */
[----:B------:R-:W-:Y:S01]  /*1a40*/  UMOV UR18, 0x0 ;  /* 0x0000000000127882 */ /* 0x000fe20000000000 */
[----:B------:R-:W-:-:S02]  /*1a50*/  UMOV UR19, 0x10000000 ;  /* 0x1000000000137882 */ /* 0x000fc40000000000 */
[----:B------:R-:W-:Y:S01]  /*1a60*/  UIADD3 UR8, UPT, UPT, UR8, 0x26400, URZ ;  /* 0x0002640008087890 */ /* 0x000fe2000fffe0ff */
[----:B------:R1:W-:Y:S01]  /*1a70*/  UTMALDG.3D [UR32], [UR26], desc[UR18] ;  /* 0x000012201a0075b4 */ /* 0x0003e20008011000 */
[----:B------:R-:W-:Y:S01]  /*1a80*/  UMOV UR12, UR36 ;  /* 0x00000024000c7c82 */ /* 0x000fe20008000000 */
[----:B------:R-:W-:Y:S01]  /*1a90*/  UMOV UR9, UR33 ;  /* 0x0000002100097c82 */ /* 0x000fe20008000000 */
[----:B------:R-:W-:Y:S01]  /*1aa0*/  UMOV UR10, UR34 ;  /* 0x00000022000a7c82 */ /* 0x000fe20008000000 */
[----:B------:R-:W-:Y:S01]  /*1ab0*/  UIADD3 UR16, UPT, UPT, UR16, 0x1, URZ ;  /* 0x0000000110107890 */ /* 0x000fe2000fffe0ff */
[----:B------:R-:W-:Y:S01]  /*1ac0*/  UMOV UR24, UR5 ;  /* 0x0000000500187c82 */ /* 0x000fe20008000000 */
[----:B------:R-:W-:Y:S02]  /*1ad0*/  UMOV UR17, UR6 ;  /* 0x0000000600117c82 */ /* 0x000fe40008000000 */
[----:B------:R1:W-:Y:S01]  /*1ae0*/  UTMALDG.3D [UR8], [UR20], desc[UR18] ;  /* 0x00001208140075b4 */ /* 0x0003e20008011000 */
[----:B------:R-:W-:-:S09]  /*1af0*/  UISETP.NE.AND UP0, UPT, UR16, UR5, UPT ;  /* 0x000000051000728c */ /* 0x000fd2000bf05270 */
[----:B------:R-:W-:Y:S05]  /*1b00*/  BRA.U UP0, `(.L_x_26) ;  /* 0xfffffffd00607547 */ /* 0x000fea000b83ffff */
.L_x_21:
[----:B-1----:R-:W-:Y:S01]  /*1b10*/  ULEA UR8, UR6, UR4, 0x3 ;  /* 0x0000000406087291 */ /* 0x002fe2000f8e18ff */
[----:B------:R-:W-:Y:S01]  /*1b20*/  SHF.L.U32 R2, R15, 0x1f, RZ ;  /* 0x0000001f0f027819 */ /* 0x000fe200000006ff */
[----:B------:R-:W-:Y:S01]  /*1b30*/  @!P1 SYNCS.ARRIVE.TRANS64.A1T0 RZ, [UR4+0x128], RZ ;  /* 0x000128ffffff99a7 */ /* 0x000fe20008100004 */
[----:B------:R-:W-:-:S06]  /*1b40*/  UISETP.GT.AND UP0, UPT, UR15, UR14, UPT ;  /* 0x0000000e0f00728c */ /* 0x000fcc000bf04270 */
[----:B--2---:R1:W2:Y:S03]  /*1b50*/  SYNCS.PHASECHK.TRANS64.TRYWAIT P0, [UR8+0x88], R2 ;  /* 0x00008802ff0075a7 */ /* 0x0042a60008001108 */
[----:B------:R-:W-:Y:S05]  /*1b60*/  BRA.U !UP0, `(.L_x_27) ;  /* 0x0000000108ac7547 */ /* 0x000fea000b800000 */
[----:B------:R-:W-:Y:S01]  /*1b70*/  UIADD3 UR21, UPT, UPT, UR7, UR24, URZ ;  /* 0x0000001807157290 */ /* 0x000fe2000fffe0ff */
[----:B------:R-:W-:-:S11]  /*1b80*/  UMOV UR25, UR6 ;  /* 0x0000000600197c82 */ /* 0x000fd60008000000 */
.L_x_32:
[----:B-1----:R-:W-:Y:S01]  /*1b90*/  ULEA UR17, UR25, UR4, 0x3 ;  /* 0x0000000419117291 */ /* 0x002fe2000f8e18ff */
[----:B--2---:R-:W-:Y:S01]  /*1ba0*/  @!P5 MOV R3, 0x3000 ;  /* 0x000030000003d802 */ /* 0x004fe20000000f00 */
[----:B--2---:R-:W-:Y:S10]  /*1bb0*/  @P0 BRA `(.L_x_28) ;  /* 0x00000000000c0947 */ /* 0x004ff40003800000 */
[----:B------:R-:W-:-:S04]  /*1bc0*/  SHF.L.U32 R5, R15, 0x1f, RZ ;  /* 0x0000001f0f057819 */ /* 0x000fc800000006ff */
[----:B------:R-:W2:Y:S02]  /*1bd0*/  SYNCS.PHASECHK.TRANS64.TRYWAIT P0, [UR17+0x88], R5 ;  /* 0x00008805ff0075a7 */ /* 0x000ea40008001111 */
[----:B--2---:R-:W-:Y:S05]  /*1be0*/  @!P0 BRA `(.L_x_29) ;  /* 0x0000005800108947 */ /* 0x004fea0003800000 */
.L_x_28:
[----:B------:R2:W-:Y:S01]  /*1bf0*/  @!P5 SYNCS.ARRIVE.TRANS64 RZ, [UR17], R3 ;  /* 0x00000003ffffd9a7 */ /* 0x0005e20008000011 */
[----:B------:R-:W-:Y:S04]  /*1c00*/  BSSY.RECONVERGENT B0, `(.L_x_30) ;  /* 0x0000003000007945 */ /* 0x000fe80003800200 */
[----:B------:R-:W-:Y:S05]  /*1c10*/  @P4 BRA `(.L_x_31) ;  /* 0x0000000000044947 */ /* 0x000fea0003800000 */
[----:B------:R-:W-:Y:S05]  /*1c20*/  BPT.TRAP 0x1 ;  /* 0x000000040000795c */ /* 0x000fea0000300000 */
.L_x_31:
[----:B------:R-:W-:Y:S05]  /*1c30*/  BSYNC.RECONVERGENT B0 ;  /* 0x0000000000007941 */ /* 0x000fea0003800200 */
.L_x_30:
        /* <DEDUP_REMOVED lines=10> */
[----:B------:R-:W-:Y:S01]  /*1ce0*/  UIADD3 UR16, UPT, UPT, UR16, 0x4400, URZ ;  /* 0x0000440010107890 */ /* 0x000fe2000fffe0ff */
[----:B-1----:R-:W-:Y:S01]  /*1cf0*/  SHF.L.U32 R2, R15, 0x1f, RZ ;  /* 0x0000001f0f027819 */ /* 0x002fe200000006ff */
[----:B------:R-:W-:Y:S02]  /*1d00*/  UIADD3.X UR31, UPT, UPT, URZ, UR23, URZ, UP1, !UPT ;  /* 0x00000017ff1f7290 */ /* 0x000fe40008ffe4ff */
[----:B------:R-:W-:Y:S01]  /*1d10*/  UIADD3.X UR29, UPT, UPT, URZ, UR23, URZ, UP0, !UPT ;  /* 0x00000017ff1d7290 */ /* 0x000fe200087fe4ff */
[----:B------:R1:W1:Y:S01]  /*1d20*/  SYNCS.PHASECHK.TRANS64.TRYWAIT P0, [UR8+0x88], R2 ;  /* 0x00008802ff0075a7 */ /* 0x0002620008001108 */
[----:B------:R-:W-:Y:S01]  /*1d30*/  ULEA UR8, UR25, UR4, 0xc ;  /* 0x0000000419087291 */ /* 0x000fe2000f8e60ff */
[----:B------:R-:W-:Y:S01]  /*1d40*/  UMOV UR26, 0x0 ;  /* 0x00000000001a7882 */ /* 0x000fe20000000000 */
[----:B------:R-:W-:-:S02]  /*1d50*/  UMOV UR27, 0x10000000 ;  /* 0x10000000001b7882 */ /* 0x000fc40000000000 */
[----:B------:R-:W-:Y:S01]  /*1d60*/  UIADD3 UR8, UPT, UPT, UR8, 0x26400, URZ ;  /* 0x0002640008087890 */ /* 0x000fe2000fffe0ff */
[----:B------:R-:W-:Y:S01]  /*1d70*/  UMOV UR19, UR35 ;  /* 0x0000002300137c82 */ /* 0x000fe20008000000 */
[----:B------:R-:W-:Y:S01]  /*1d80*/  UMOV UR20, UR36 ;  /* 0x0000002400147c82 */ /* 0x000fe20008000000 */
[----:B------:R-:W-:Y:S01]  /*1d90*/  UMOV UR12, UR36 ;  /* 0x00000024000c7c82 */ /* 0x000fe20008000000 */
[----:B------:R-:W-:Y:S01]  /*1da0*/  UMOV UR9, UR17 ;  /* 0x0000001100097c82 */ /* 0x000fe20008000000 */
[----:B------:R-:W-:Y:S01]  /*1db0*/  UMOV UR10, UR18 ;  /* 0x00000012000a7c82 */ /* 0x000fe20008000000 */
[----:B------:R1:W-:Y:S01]  /*1dc0*/  UTMALDG.3D [UR16], [UR30], desc[UR26] ;  /* 0x00001a101e0075b4 */ /* 0x0003e20008011000 */
[----:B------:R-:W-:Y:S01]  /*1dd0*/  UIADD3 UR24, UPT, UPT, UR24, 0x1, URZ ;  /* 0x0000000118187890 */ /* 0x000fe2000fffe0ff */
[----:B------:R-:W-:-:S03]  /*1de0*/  UMOV UR25, UR6 ;  /* 0x0000000600197c82 */ /* 0x000fc60008000000 */
[----:B------:R-:W-:Y:S01]  /*1df0*/  UISETP.NE.AND UP0, UPT, UR24, UR21, UPT ;  /* 0x000000151800728c */ /* 0x000fe2000bf05270 */
[----:B------:R1:W-:Y:S08]  /*1e00*/  UTMALDG.3D [UR8], [UR28], desc[UR26] ;  /* 0x00001a081c0075b4 */ /* 0x0003f00008011000 */
[----:B------:R-:W-:Y:S05]  /*1e10*/  BRA.U UP0, `(.L_x_32) ;  /* 0xfffffffd005c7547 */ /* 0x000fea000b83ffff */
.L_x_27:
[C---:B-1----:R-:W-:Y:S01]  /*1e20*/  LEA R2, R14.reuse, UR4, 0x3 ;  /* 0x000000040e027c11 */ /* 0x042fe2000f8e18ff */
[----:B------:R-:W-:Y:S01]  /*1e30*/  NOP ;  /* 0x0000000000007918 */ /* 0x000fe20000000000 */
[----:B--2---:R-:W-:Y:S02]  /*1e40*/  SHF.L.U32 R3, R13, 0x1f, RZ ;  /* 0x0000001f0d037819 */ /* 0x004fe400000006ff */
[----:B------:R-:W-:Y:S02]  /*1e50*/  LEA R4, R14, UR4, 0x4 ;  /* 0x000000040e047c11 */ /* 0x000fe4000f8e20ff */
[----:B------:R-:W1:Y:S02]  /*1e60*/  SYNCS.PHASECHK.TRANS64.TRYWAIT P0, [R2+URZ+0x130], R3 ;  /* 0x00013003020075a7 */ /* 0x000e6400080011ff */
[----:B-1----:R-:W-:Y:S05]  /*1e70*/  @!P0 BRA `(.L_x_33) ;  /* 0x0000005400848947 */ /* 0x002fea0003800000 */
.L_x_113:
[----:B------:R-:W2:Y:S01]  /*1e80*/  LDS.128 R4, [R4+0x1c0] ;  /* 0x0001c00004047984 */ /* 0x000ea20000000c00 */
[----:B---3--:R-:W-:Y:S01]  /*1e90*/  ISETP.GE.AND P0, PT, R134, 0x1, PT ;  /* 0x000000018600780c */ /* 0x008fe20003f06270 */
[----:B-1----:R-:W-:Y:S01]  /*1ea0*/  VIADD R2, R2, 0x140 ;  /* 0x0000014002027836 */ /* 0x002fe20000000000 */
[----:B------:R-:W-:Y:S01]  /*1eb0*/  @!PT LDS RZ, [RZ] ;  /* 0x00000000fffff984 */ /* 0x000fe20000000800 */
[----:B------:R-:W-:Y:S01]  /*1ec0*/  @!PT LDS RZ, [RZ] ;  /* 0x00000000fffff984 */ /* 0x000fe20000000800 */
[----:B------:R-:W-:Y:S01]  /*1ed0*/  @!PT LDS RZ, [RZ] ;  /* 0x00000000fffff984 */ /* 0x000fe20000000800 */
[----:B------:R-:W-:Y:S01]  /*1ee0*/  @!PT LDS RZ, [RZ] ;  /* 0x00000000fffff984 */ /* 0x000fe20000000800 */
[----:B------:R1:W-:Y:S06]  /*1ef0*/  MEMBAR.ALL.CTA ;  /* 0x0000000000007992 */ /* 0x0003ec0000008000 */
[----:B-1----:R-:W1:Y:S01]  /*1f00*/  FENCE.VIEW.ASYNC.S ;  /* 0x00000000000073c6 */ /* 0x002e620000000000 */
[----:B------:R-:W-:-:S04]  /*1f10*/  PRMT R2, RZ, 0x654, R2 ;  /* 0x00000654ff027816 */ /* 0x000fc80000000002 */
[----:B-1----:R1:W-:Y:S01]  /*1f20*/  SYNCS.ARRIVE.TRANS64.RED.A1T0 RZ, [R2+URZ], RZ ;  /* 0x000000ff02ff79a7 */ /* 0x0023e200081004ff */
[----:B--2---:R-:W-:-:S13]  /*1f30*/  LOP3.LUT P2, RZ, R6, 0x1, RZ, 0xc0, !PT ;  /* 0x0000000106ff7812 */ /* 0x004fda000784c0ff */
[----:B------:R-:W-:Y:S01]  /*1f40*/  @P2 SHF.R.U32.HI R3, RZ, 0x10, R5 ;  /* 0x00000010ff032819 */ /* 0x000fe20000011605 */
[----:B------:R-:W-:Y:S01]  /*1f50*/  VOTEU.ANY UP0, P2 ;  /* 0x0000000000ff7886 */ /* 0x000fe20001000100 */
[----:B------:R-:W-:Y:S02]  /*1f60*/  @P2 MOV R11, R4 ;  /* 0x00000004000b2202 */ /* 0x000fe40000000f00 */
[----:B------:R-:W-:Y:S02]  /*1f70*/  @P2 R2UR.BROADCAST UR8, R3 ;  /* 0x00000000030822ca */ /* 0x000fe400008e0000 */
[----:B------:R-:W-:-:S11]  /*1f80*/  @P2 LOP3.LUT R8, R5, 0xffff, RZ, 0xc0, !PT ;  /* 0x0000ffff05082812 */ /* 0x000fd600078ec0ff */
[----:B------:R-:W-:Y:S01]  /*1f90*/  @UP0 UMOV UR36, UR8 ;  /* 0x0000000800240c82 */ /* 0x000fe20008000000 */
[----:B-1----:R-:W-:Y:S05]  /*1fa0*/  @!P0 BRA `(.L_x_34) ;  /* 0x0000000000b88947 */ /* 0x002fea0003800000 */
[----:B------:R-:W4:Y:S01]  /*1fb0*/  LDC.64 R4, c[0x0][0xb18] ;  /* 0x0002c600ff047b82 */ /* 0x000f220000000a00 */
[----:B------:R-:W-:-:S07]  /*1fc0*/  ISETP.NE.AND P3, PT, R134, 0x1, PT ;  /* 0x000000018600780c */ /* 0x000fce0003f65270 */
[----:B------:R-:W1:Y:S08]  /*1fd0*/  LDC.64 R6, c[0x0][0xb10] ;  /* 0x0002c400ff067b82 */ /* 0x000e700000000a00 */
[----:B------:R-:W2:Y:S08]  /*1fe0*/  LDC R16, c[0x0][0xb20] ;  /* 0x0002c800ff107b82 */ /* 0x000eb00000000800 */
[----:B------:R-:W3:Y:S01]  /*1ff0*/  LDC R18, c[0x0][0xb0c] ;  /* 0x0002c300ff127b82 */ /* 0x000ee20000000800 */
[----:B----4-:R-:W-:Y:S01]  /*2000*/  IMAD.HI.U32 R17, R0, R5, RZ ;  /* 0x0000000500117227 */ /* 0x010fe200078e00ff */
[----:B------:R-:W-:-:S03]  /*2010*/  ISETP.NE.AND P0, PT, R4, 0x1, PT ;  /* 0x000000010400780c */ /* 0x000fc60003f05270 */
[----:B------:R-:W-:-:S03]  /*2020*/  IMAD.HI.U32 R5, R8, R5, RZ ;  /* 0x0000000508057227 */ /* 0x000fc600078e00ff */
[----:B------:R-:W4:Y:S01]  /*2030*/  LDC.64 R2, c[0x0][0xb28] ;  /* 0x0002ca00ff027b82 */ /* 0x000f220000000a00 */
[----:B-1----:R-:W-:-:S04]  /*2040*/  IMAD.HI.U32 R20, R9, R6, RZ ;  /* 0x0000000609147227 */ /* 0x002fc800078e00ff */
[----:B------:R-:W-:Y:S01]  /*2050*/  IMAD.HI.U32 R22, R11, R6, RZ ;  /* 0x000000060b167227 */ /* 0x000fe200078e00ff */
[----:B------:R-:W-:Y:S02]  /*2060*/  SHF.R.U32.HI R20, RZ, R7, R20 ;  /* 0x00000007ff147219 */ /* 0x000fe40000011614 */
[-C--:B--2---:R-:W-:Y:S02]  /*2070*/  SHF.R.U32.HI R17, RZ, R16.reuse, R17 ;  /* 0x00000010ff117219 */ /* 0x084fe40000011611 */
[----:B------:R-:W-:Y:S02]  /*2080*/  SHF.R.U32.HI R5, RZ, R16, R5 ;  /* 0x00000010ff057219 */ /* 0x000fe40000011605 */
[----:B------:R-:W-:Y:S02]  /*2090*/  SEL R17, R0, R17, !P0 ;  /* 0x0000001100117207 */ /* 0x000fe40004000000 */
[----:B------:R-:W-:Y:S02]  /*20a0*/  SHF.R.U32.HI R22, RZ, R7, R22 ;  /* 0x00000007ff167219 */ /* 0x000fe40000011616 */
[----:B---3--:R-:W-:-:S02]  /*20b0*/  ISETP.NE.AND P1, PT, R18, 0x1, PT ;  /* 0x000000011200780c */ /* 0x008fc40003f25270 */
[----:B------:R-:W-:Y:S02]  /*20c0*/  SEL R5, R8, R5, !P0 ;  /* 0x0000000508057207 */ /* 0x000fe40004000000 */
[----:B------:R-:W-:Y:S02]  /*20d0*/  SEL R19, R9, R20, !P1 ;  /* 0x0000001409137207 */ /* 0x000fe40004800000 */
[----:B------:R-:W-:Y:S01]  /*20e0*/  SEL R7, R11, R22, !P1 ;  /* 0x000000160b077207 */ /* 0x000fe20004800000 */
[----:B----4-:R-:W-:-:S04]  /*20f0*/  IMAD.HI.U32 R20, R17, R2, RZ ;  /* 0x0000000211147227 */ /* 0x010fc800078e00ff */
[----:B------:R-:W-:Y:S01]  /*2100*/  IMAD.HI.U32 R6, R19, R2, RZ ;  /* 0x0000000213067227 */ /* 0x000fe200078e00ff */
[----:B------:R-:W-:-:S04]  /*2110*/  @P3 SHF.R.U32.HI R17, RZ, R3, R20 ;  /* 0x00000003ff113219 */ /* 0x000fc80000011614 */
[----:B------:R-:W-:Y:S01]  /*2120*/  @P3 SHF.R.U32.HI R19, RZ, R3, R6 ;  /* 0x00000003ff133219 */ /* 0x000fe20000011606 */
[----:B------:R-:W-:-:S04]  /*2130*/  IMAD R17, R134, R17, RZ ;  /* 0x0000001186117224 */ /* 0x000fc800078e02ff */
[----:B------:R-:W-:Y:S01]  /*2140*/  IMAD R6, R134, R19, RZ ;  /* 0x0000001386067224 */ /* 0x000fe200078e02ff */
[C---:B------:R-:W-:Y:S02]  /*2150*/  ISETP.GE.AND P0, PT, R5.reuse, R17, PT ;  /* 0x000000110500720c */ /* 0x040fe40003f06270 */
[----:B------:R-:W-:Y:S02]  /*2160*/  IADD3 R17, PT, PT, -R5, RZ, RZ ;  /* 0x000000ff05117210 */ /* 0x000fe40007ffe1ff */
[----:B------:R-:W-:Y:S01]  /*2170*/  ISETP.GE.OR P0, PT, R7, R6, P0 ;  /* 0x000000060700720c */ /* 0x000fe20000706670 */
[----:B------:R-:W-:-:S04]  /*2180*/  IMAD.HI.U32 R6, R5, R2, RZ ;  /* 0x0000000205067227 */ /* 0x000fc800078e00ff */
[----:B------:R-:W-:Y:S01]  /*2190*/  IMAD R8, R4, R17, R8 ;  /* 0x0000001104087224 */ /* 0x000fe200078e0208 */
[----:B------:R-:W-:-:S04]  /*21a0*/  SHF.R.U32.HI R6, RZ, R3, R6 ;  /* 0x00000003ff067219 */ /* 0x000fc80000011606 */
[----:B------:R-:W-:-:S03]  /*21b0*/  SEL R6, R5, R6, !P3 ;  /* 0x0000000605067207 */ /* 0x000fc60005800000 */
[----:B------:R-:W-:-:S04]  /*21c0*/  @!P0 IMAD.HI.U32 R16, R7, R2, RZ ;  /* 0x0000000207108227 */ /* 0x000fc800078e00ff */
[----:B------:R-:W-:Y:S01]  /*21d0*/  IMAD.MOV R2, RZ, RZ, -R6 ;  /* 0x000000ffff027224 */ /* 0x000fe200078e0a06 */
[----:B------:R-:W-:-:S03]  /*21e0*/  @!P0 SHF.R.U32.HI R16, RZ, R3, R16 ;  /* 0x00000003ff108219 */ /* 0x000fc60000011610 */
[----:B------:R-:W-:Y:S01]  /*21f0*/  IMAD R2, R134, R2, R5 ;  /* 0x0000000286027224 */ /* 0x000fe200078e0205 */
        /* <DEDUP_REMOVED lines=9> */
.L_x_34:
[----:B------:R-:W1:Y:S02]  /*2290*/  LDCU UR8, c[0x0][0xb30] ;  /* 0x00016600ff0877ac */ /* 0x000e640008000800 */
[----:B-1----:R-:W-:-:S09]  /*22a0*/  UISETP.NE.AND UP0, UPT, UR8, 0x1, UPT ;  /* 0x000000010800788c */ /* 0x002fd2000bf05270 */
[----:B------:R-:W-:Y:S05]  /*22b0*/  BRA.U UP0, `(.L_x_35) ;  /* 0x0000000100407547 */ /* 0x000fea000b800000 */
[----:B------:R-:W1:Y:S08]  /*22c0*/  LDC.64 R4, c[0x0][0xb10] ;  /* 0x0002c400ff047b82 */ /* 0x000e700000000a00 */
[----:B------:R-:W2:Y:S08]  /*22d0*/  LDC.64 R2, c[0x0][0xb18] ;  /* 0x0002c600ff027b82 */ /* 0x000eb00000000a00 */
[----:B------:R-:W3:Y:S08]  /*22e0*/  LDC R6, c[0x0][0xb20] ;  /* 0x0002c800ff067b82 */ /* 0x000ef00000000800 */
[----:B------:R-:W4:Y:S01]  /*22f0*/  LDC R16, c[0x0][0xb0c] ;  /* 0x0002c300ff107b82 */ /* 0x000f220000000800 */
[----:B-1----:R-:W-:-:S05]  /*2300*/  IMAD.HI.U32 R4, R11, R4, RZ ;  /* 0x000000040b047227 */ /* 0x002fca00078e00ff */
[----:B------:R-:W-:Y:S01]  /*2310*/  SHF.R.U32.HI R4, RZ, R5, R4 ;  /* 0x00000005ff047219 */ /* 0x000fe20000011604 */
[----:B--2---:R-:W-:Y:S01]  /*2320*/  IMAD.HI.U32 R3, R8, R3, RZ ;  /* 0x0000000308037227 */ /* 0x004fe200078e00ff */
[----:B------:R-:W-:-:S04]  /*2330*/  ISETP.NE.AND P0, PT, R2, 0x1, PT ;  /* 0x000000010200780c */ /* 0x000fc80003f05270 */
[----:B---3--:R-:W-:-:S04]  /*2340*/  SHF.R.U32.HI R3, RZ, R6, R3 ;  /* 0x00000006ff037219 */ /* 0x008fc80000011603 */
[----:B------:R-:W-:Y:S02]  /*2350*/  SEL R3, R8, R3, !P0 ;  /* 0x0000000308037207 */ /* 0x000fe40004000000 */
[----:B----4-:R-:W-:-:S04]  /*2360*/  ISETP.NE.AND P1, PT, R16, 0x1, PT ;  /* 0x000000011000780c */ /* 0x010fc80003f25270 */
[----:B------:R-:W-:-:S05]  /*2370*/  SEL R4, R11, R4, !P1 ;  /* 0x000000040b047207 */ /* 0x000fca0004800000 */
[----:B------:R-:W-:Y:S02]  /*2380*/  IMAD.IADD R5, R3, 0x1, -R4 ;  /* 0x0000000103057824 */ /* 0x000fe400078e0a04 */
[----:B------:R-:W-:Y:S02]  /*2390*/  IMAD.IADD R3, R4, 0x1, -R3 ;  /* 0x0000000104037824 */ /* 0x000fe400078e0a03 */
[----:B------:R-:W-:Y:S02]  /*23a0*/  IMAD R11, R5, R16, R11 ;  /* 0x00000010050b7224 */ /* 0x000fe400078e020b */
[----:B------:R-:W-:-:S07]  /*23b0*/  IMAD R8, R3, R2, R8 ;  /* 0x0000000203087224 */ /* 0x000fce00078e0208 */
.L_x_35:
[----:B------:R-:W-:Y:S01]  /*23c0*/  VIADD R14, R14, 0x1 ;  /* 0x000000010e0e7836 */ /* 0x000fe20000000000 */
[----:B------:R-:W-:Y:S01]  /*23d0*/  PLOP3.LUT P1, PT, PT, PT, PT, 0x80, 0x8 ;  /* 0x000000000008781c */ /* 0x000fe20003f2f070 */
[----:B------:R-:W-:Y:S02]  /*23e0*/  IMAD.IADD R21, R11, 0x1, R214 ;  /* 0x000000010b157824 */ /* 0x000fe400078e02d6 */
[----:B------:R-:W-:Y:S01]  /*23f0*/  IMAD.IADD R20, R8, 0x1, R203 ;  /* 0x0000000108147824 */ /* 0x000fe200078e02cb */
[----:B------:R-:W-:-:S04]  /*2400*/  ISETP.NE.AND P0, PT, R14, 0x2, PT ;  /* 0x000000020e00780c */ /* 0x000fc80003f05270 */
[----:B------:R-:W-:Y:S02]  /*2410*/  SEL R2, RZ, 0x1, P0 ;  /* 0x00000001ff027807 */ /* 0x000fe40000000000 */
[----:B------:R-:W-:Y:S02]  /*2420*/  SEL R14, R14, RZ, P0 ;  /* 0x000000ff0e0e7207 */ /* 0x000fe40000000000 */
[----:B------:R-:W-:Y:S01]  /*2430*/  LOP3.LUT R13, R13, R2, RZ, 0x3c, !PT ;  /* 0x000000020d0d7212 */ /* 0x000fe200078e3cff */
[----:B------:R-:W-:Y:S06]  /*2440*/  @P2 BRA `(.L_x_36) ;  /* 0xfffffff000982947 */ /* 0x000fec000383ffff */
[----:B------:R-:W-:Y:S01]  /*2450*/  UIADD3 UR4, UPT, UPT, UR4, 0x88, URZ ;  /* 0x0000008804047890 */ /* 0x000fe2000fffe0ff */
[----:B------:R-:W-:-:S03]  /*2460*/  SHF.L.U32 R3, R15, 0x1f, RZ ;  /* 0x0000001f0f037819 */ /* 0x000fc600000006ff */
[----:B------:R-:W-:-:S09]  /*2470*/  ULEA UR5, UR6, UR4, 0x3 ;  /* 0x0000000406057291 */ /* 0x000fd2000f8e18ff */
[----:B------:R-:W1:Y:S02]  /*2480*/  SYNCS.PHASECHK.TRANS64.TRYWAIT P0, [UR5], R3 ;  /* 0x00000003ff0075a7 */ /* 0x000e640008001105 */
[----:B-1----:R-:W-:Y:S05]  /*2490*/  @!P0 BRA `(.L_x_37) ;  /* 0x0000005000108947 */ /* 0x002fea0003800000 */
.L_x_115:
[----:B------:R-:W-:-:S04]  /*24a0*/  UIADD3 UR6, UPT, UPT, UR6, 0x1, URZ ;  /* 0x0000000106067890 */ /* 0x000fc8000fffe0ff */
[----:B------:R-:W-:-:S04]  /*24b0*/  UISETP.NE.AND UP0, UPT, UR6, 0x11, UPT ;  /* 0x000000110600788c */ /* 0x000fc8000bf05270 */
[----:B------:R-:W-:Y:S02]  /*24c0*/  USEL UR7, URZ, 0x1, UP0 ;  /* 0x00000001ff077887 */ /* 0x000fe40008000000 */
[----:B------:R-:W-:-:S04]  /*24d0*/  USEL UR6, UR6, URZ, UP0 ;  /* 0x000000ff06067287 */ /* 0x000fc80008000000 */
[----:B------:R-:W-:Y:S01]  /*24e0*/  ULEA UR5, UR6, UR4, 0x3 ;  /* 0x0000000406057291 */ /* 0x000fe2000f8e18ff */
[----:B------:R-:W-:-:S04]  /*24f0*/  LOP3.LUT R2, R15, UR7, RZ, 0x3c, !PT ;  /* 0x000000070f027c12 */ /* 0x000fc8000f8e3cff */
[----:B-1----:R-:W-:-:S04]  /*2500*/  SHF.L.U32 R3, R2, 0x1f, RZ ;  /* 0x0000001f02037819 */ /* 0x002fc800000006ff */
[----:B------:R-:W1:Y:S02]  /*2510*/  SYNCS.PHASECHK.TRANS64.TRYWAIT P0, [UR5], R3 ;  /* 0x00000003ff0075a7 */ /* 0x000e640008001105 */
[----:B-1----:R-:W-:Y:S05]  /*2520*/  @!P0 BRA `(.L_x_38) ;  /* 0x0000005000048947 */ /* 0x002fea0003800000 */
.L_x_117:
        /* <DEDUP_REMOVED lines=9> */
.L_x_119:
        /* <DEDUP_REMOVED lines=9> */
.L_x_121:
        /* <DEDUP_REMOVED lines=9> */
.L_x_123:
        /* <DEDUP_REMOVED lines=9> */
.L_x_125:
        /* <DEDUP_REMOVED lines=9> */
.L_x_127:
        /* <DEDUP_REMOVED lines=9> */
.L_x_129:
        /* <DEDUP_REMOVED lines=9> */
.L_x_131:
        /* <DEDUP_REMOVED lines=9> */
.L_x_133:
        /* <DEDUP_REMOVED lines=9> */
.L_x_135:
        /* <DEDUP_REMOVED lines=9> */
.L_x_137:
        /* <DEDUP_REMOVED lines=9> */
.L_x_139:
        /* <DEDUP_REMOVED lines=9> */
.L_x_141:
        /* <DEDUP_REMOVED lines=9> */
.L_x_143:
        /* <DEDUP_REMOVED lines=9> */
.L_x_145:
[----:B------:R-:W-:-:S04]  /*2d10*/  UIADD3 UR6, UPT, UPT, UR6, 0x1, URZ ;  /* 0x0000000106067890 */ /* 0x000fc8000fffe0ff */
[----:B------:R-:W-:-:S04]  /*2d20*/  UISETP.NE.AND UP0, UPT, UR6, 0x11, UPT ;  /* 0x000000110600788c */ /* 0x000fc8000bf05270 */
[----:B------:R-:W-:Y:S02]  /*2d30*/  USEL UR5, URZ, 0x1, UP0 ;  /* 0x00000001ff057887 */ /* 0x000fe40008000000 */
[----:B------:R-:W-:-:S04]  /*2d40*/  USEL UR6, UR6, URZ, UP0 ;  /* 0x000000ff06067287 */ /* 0x000fc80008000000 */
[----:B------:R-:W-:Y:S01]  /*2d50*/  ULEA UR6, UR6, UR4, 0x3 ;  /* 0x0000000406067291 */ /* 0x000fe2000f8e18ff */
[----:B-1----:R-:W-:-:S04]  /*2d60*/  LOP3.LUT R3, R2, UR5, RZ, 0x3c, !PT ;  /* 0x0000000502037c12 */ /* 0x002fc8000f8e3cff */
[----:B------:R-:W-:Y:S01]  /*2d70*/  SHF.L.U32 R3, R3, 0x1f, RZ ;  /* 0x0000001f03037819 */ /* 0x000fe200000006ff */
[----:B----4-:R-:W-:-:S07]  /*2d80*/  IMAD.U32 R0, RZ, RZ, UR6 ;  /* 0x00000006ff007e24 */ /* 0x010fce000f8e00ff */
.L_x_53:
[----:B-1----:R1:W2:Y:S02]  /*2d90*/  SYNCS.PHASECHK.TRANS64.TRYWAIT P0, [R0+URZ], R3 ;  /* 0x00000003000075a7 */ /* 0x0022a400080011ff */
[----:B--2---:R-:W-:Y:S05]  /*2da0*/  @!P0 NANOSLEEP.SYNCS 0x989680 ;  /* 0x009896800000895d */ /* 0x004fea0003900000 */
[----:B------:R-:W2:Y:S02]  /*2db0*/  @!P0 SYNCS.PHASECHK.TRANS64 P0, [R0+URZ], R3 ;  /* 0x00000003000085a7 */ /* 0x000ea400080010ff */
[----:B--2---:R-:W-:Y:S05]  /*2dc0*/  @P0 EXIT ;  /* 0x000000000000094d */ /* 0x004fea0003800000 */
[----:B------:R-:W-:Y:S05]  /*2dd0*/  BRA `(.L_x_53) ;  /* 0xfffffffc00ec7947 */ /* 0x000fea000383ffff */
.L_x_18:
[----:B------:R-:W-:-:S04]  /*2de0*/  UISETP.NE.AND UP1, UPT, UR37, URZ, UPT ;  /* 0x000000ff2500728c */ /* 0x000fc8000bf25270 */
[----:B------:R-:W-:-:S09]  /*2df0*/  UISETP.NE.OR UP1, UPT, UR8, 0x1, UP1 ;  /* 0x000000010800788c */ /* 0x000fd20008f25670 */
[----:B------:R-:W-:Y:S05]  /*2e00*/  BRA.U UP1, `(.L_x_54) ;  /* 0x00000005014c7547 */ /* 0x000fea000b800000 */
[----:B------:R-:W-:Y:S01]  /*2e10*/  HFMA2 R3, -RZ, RZ, 0, 0 ;  /* 0x00000000ff037431 */ /* 0x000fe200000001ff */
[----:B------:R-:W-:Y:S01]  /*2e20*/  ISETP.NE.AND P2, PT, R5, RZ, PT ;  /* 0x000000ff0500720c */ /* 0x000fe20003f45270 */
[----:B------:R-:W-:Y:S01]  /*2e30*/  IMAD.MOV.U32 R12, RZ, RZ, 0x1 ;  /* 0x00000001ff0c7424 */ /* 0x000fe200078e00ff */
[----:B------:R-:W-:Y:S01]  /*2e40*/  CS2R R6, SRZ ;  /* 0x0000000000067805 */ /* 0x000fe2000001ff00 */
[----:B------:R-:W-:Y:S01]  /*2e50*/  IMAD.MOV.U32 R4, RZ, RZ, RZ ;  /* 0x000000ffff047224 */ /* 0x000fe200078e00ff */
[----:B------:R-:W-:Y:S01]  /*2e60*/  UMOV UR4, 0x400 ;  /* 0x0000040000047882 */ /* 0x000fe20000000000 */
[----:B------:R-:W-:Y:S01]  /*2e70*/  UMOV UR6, URZ ;  /* 0x000000ff00067c82 */ /* 0x000fe20008000000 */
[----:B------:R-:W-:-:S12]  /*2e80*/  ULEA UR37, UR37, UR4, 0x18 ;  /* 0x0000000425257291 */ /* 0x000fd8000f8ec0ff */
.L_x_58:
[----:B------:R-:W-:Y:S02]  /*2e90*/  LEA R0, R3, UR37, 0x3 ;  /* 0x0000002503007c11 */ /* 0x000fe4000f8e18ff */
[----:B------:R-:W-:-:S03]  /*2ea0*/  SHF.L.U32 R9, R4, 0x1f, RZ ;  /* 0x0000001f04097819 */ /* 0x000fc600000006ff */
[----:B------:R-:W-:Y:S01]  /*2eb0*/  VIADD R8, R0, 0x1a0 ;  /* 0x000001a000087836 */ /* 0x000fe20000000000 */
[----:B------:R-:W1:Y:S02]  /*2ec0*/  SYNCS.PHASECHK.TRANS64.TRYWAIT P0, [R0+URZ+0x190], R9 ;  /* 0x00019009000075a7 */ /* 0x000e6400080011ff */
[----:B-1----:R-:W-:Y:S05]  /*2ed0*/  @!P0 BRA `(.L_x_55) ;  /* 0x0000004c00008947 */ /* 0x002fea0003800000 */
.L_x_146:
[----:B------:R-:W-:Y:S01]  /*2ee0*/  ULEA UR5, UR6, UR37, 0x3 ;  /* 0x0000002506057291 */ /* 0x000fe2000f8e18ff */
[----:B------:R-:W-:Y:S01]  /*2ef0*/  PRMT R8, RZ, 0x654, R8 ;  /* 0x00000654ff087816 */ /* 0x000fe20000000008 */
[----:B-1----:R-:W-:Y:S01]  /*2f00*/  @!P2 IMAD.MOV.U32 R9, RZ, RZ, 0x10 ;  /* 0x00000010ff09a424 */ /* 0x002fe200078e00ff */
[----:B------:R-:W-:Y:S01]  /*2f10*/  SHF.L.U32 R11, R12, 0x1f, RZ ;  /* 0x0000001f0c0b7819 */ /* 0x000fe200000006ff */
[----:B------:R-:W-:Y:S01]  /*2f20*/  UIADD3 UR4, UPT, UPT, UR5, 0x130, URZ ;  /* 0x0000013005047890 */ /* 0x000fe2000fffe0ff */
[----:B------:R1:W-:Y:S05]  /*2f30*/  SYNCS.ARRIVE.TRANS64.RED.A1T0 RZ, [R8+URZ], RZ ;  /* 0x000000ff08ff79a7 */ /* 0x0003ea00081004ff */
[----:B------:R-:W-:Y:S01]  /*2f40*/  IMAD.U32 R0, RZ, RZ, UR4 ;  /* 0x00000004ff007e24 */ /* 0x000fe2000f8e00ff */
[----:B------:R-:W2:Y:S04]  /*2f50*/  SYNCS.PHASECHK.TRANS64.TRYWAIT P0, [UR5+0x140], R11 ;  /* 0x0001400bff0075a7 */ /* 0x000ea80008001105 */
[----:B------:R-:W-:Y:S01]  /*2f60*/  PRMT R13, R5, 0x654, R0 ;  /* 0x00000654050d7816 */ /* 0x000fe20000000000 */
[----:B-12---:R-:W-:Y:S06]  /*2f70*/  @!P0 BRA `(.L_x_56) ;  /* 0x0000004800ec8947 */ /* 0x006fec0003800000 */
.L_x_148:
[----:B------:R-:W-:Y:S01]  /*2f80*/  ULEA UR4, UR6, UR37, 0x4 ;  /* 0x0000002506047291 */ /* 0x000fe2000f8e20ff */
[----:B------:R-:W-:Y:S01]  /*2f90*/  SEL R2, R13, R2, !P2 ;  /* 0x000000020d027207 */ /* 0x000fe20005000000 */
[----:B------:R-:W-:Y:S01]  /*2fa0*/  UIADD3 UR5, UPT, UPT, UR5, 0x130, URZ ;  /* 0x0000013005057890 */ /* 0x000fe2000fffe0ff */
[----:B-1----:R-:W-:Y:S01]  /*2fb0*/  LEA R0, R7, UR37, 0x3 ;  /* 0x0000002507007c11 */ /* 0x002fe2000f8e18ff */
[----:B------:R-:W-:Y:S01]  /*2fc0*/  UIADD3 UR4, UPT, UPT, UR4, 0x1c0, URZ ;  /* 0x000001c004047890 */ /* 0x000fe2000fffe0ff */
[----:B------:R1:W-:Y:S01]  /*2fd0*/  @!P2 SYNCS.ARRIVE.TRANS64.RED RZ, [R2+URZ], R9 ;  /* 0x0000000902ffa9a7 */ /* 0x0003e200080004ff */
[----:B------:R-:W-:Y:S01]  /*2fe0*/  UIADD3 UR6, UPT, UPT, UR6, 0x1, URZ ;  /* 0x0000000106067890 */ /* 0x000fe2000fffe0ff */
[----:B------:R-:W-:-:S03]  /*2ff0*/  VIADD R3, R3, 0x1 ;  /* 0x0000000103037836 */ /* 0x000fc60000000000 */
[----:B------:R-:W-:Y:S02]  /*3000*/  UISETP.NE.AND UP0, UPT, UR6, 0x2, UPT ;  /* 0x000000020600788c */ /* 0x000fe4000bf05270 */
[----:B------:R-:W-:Y:S01]  /*3010*/  ISETP.NE.AND P0, PT, R3, 0x2, PT ;  /* 0x000000020300780c */ /* 0x000fe20003f05270 */
[----:B------:R-:W-:Y:S06]  /*3020*/  UGETNEXTWORKID.BROADCAST [UR4], [UR5] ;  /* 0x00000000040073ca */ /* 0x000fec0008000100 */
[----:B------:R-:W-:Y:S02]  /*3030*/  USEL UR4, URZ, 0x1, UP0 ;  /* 0x00000001ff047887 */ /* 0x000fe40008000000 */
[----:B------:R-:W-:-:S04]  /*3040*/  USEL UR6, UR6, URZ, UP0 ;  /* 0x000000ff06067287 */ /* 0x000fc80008000000 */
[----:B------:R-:W-:Y:S02]  /*3050*/  LOP3.LUT R12, R12, UR4, RZ, 0x3c, !PT ;  /* 0x000000040c0c7c12 */ /* 0x000fe4000f8e3cff */
[----:B-1----:R-:W-:-:S04]  /*3060*/  SHF.L.U32 R9, R6, 0x1f, RZ ;  /* 0x0000001f06097819 */ /* 0x002fc800000006ff */
[----:B------:R-:W1:Y:S02]  /*3070*/  SYNCS.PHASECHK.TRANS64.TRYWAIT P1, [R0+URZ+0x130], R9 ;  /* 0x00013009000075a7 */ /* 0x000e6400080211ff */
[----:B-1----:R-:W-:Y:S05]  /*3080*/  @!P1 BRA `(.L_x_57) ;  /* 0x0000004800c09947 */ /* 0x002fea0003800000 */
.L_x_149:
[C---:B------:R-:W-:Y:S01]  /*3090*/  LEA R8, R7.reuse, UR37, 0x4 ;  /* 0x0000002507087c11 */ /* 0x040fe2000f8e20ff */
[----:B------:R-:W-:Y:S01]  /*30a0*/  VIADD R7, R7, 0x1 ;  /* 0x0000000107077836 */ /* 0x000fe20000000000 */
[----:B------:R-:W-:Y:S01]  /*30b0*/  SEL R3, R3, RZ, P0 ;  /* 0x000000ff03037207 */ /* 0x000fe20000000000 */
[----:B-1----:R-:W-:-:S03]  /*30c0*/  VIADD R0, R0, 0x140 ;  /* 0x0000014000007836 */ /* 0x002fc60000000000 */
[----:B------:R-:W1:Y:S01]  /*30d0*/  LDS.128 R8, [R8+0x1c0] ;  /* 0x0001c00008087984 */ /* 0x000e620000000c00 */
[C---:B------:R-:W-:Y:S02]  /*30e0*/  ISETP.NE.AND P1, PT, R7.reuse, 0x2, PT ;  /* 0x000000020700780c */ /* 0x040fe40003f25270 */
[----:B------:R-:W-:Y:S01]  /*30f0*/  PRMT R0, RZ, 0x654, R0 ;  /* 0x00000654ff007816 */ /* 0x000fe20000000000 */
[----:B------:R-:W-:Y:S01]  /*3100*/  @!PT LDS RZ, [RZ] ;  /* 0x00000000fffff984 */ /* 0x000fe20000000800 */
[----:B------:R-:W-:Y:S01]  /*3110*/  @!PT LDS RZ, [RZ] ;  /* 0x00000000fffff984 */ /* 0x000fe20000000800 */
[----:B------:R-:W-:Y:S01]  /*3120*/  @!PT LDS RZ, [RZ] ;  /* 0x00000000fffff984 */ /* 0x000fe20000000800 */
[----:B------:R-:W-:Y:S01]  /*3130*/  @!PT LDS RZ, [RZ] ;  /* 0x00000000fffff984 */ /* 0x000fe20000000800 */
[----:B------:R2:W-:Y:S06]  /*3140*/  MEMBAR.ALL.CTA ;  /* 0x0000000000007992 */ /* 0x0005ec0000008000 */
[----:B--2---:R-:W2:Y:S01]  /*3150*/  FENCE.VIEW.ASYNC.S ;  /* 0x00000000000073c6 */ /* 0x004ea20000000000 */
[----:B------:R-:W-:Y:S01]  /*3160*/  SEL R7, R7, RZ, P1 ;  /* 0x000000ff07077207 */ /* 0x000fe20000800000 */
[----:B--2---:R2:W-:Y:S01]  /*3170*/  SYNCS.ARRIVE.TRANS64.RED.A1T0 RZ, [R0+URZ], RZ ;  /* 0x000000ff00ff79a7 */ /* 0x0045e200081004ff */
[----:B-1----:R-:W-:-:S02]  /*3180*/  LOP3.LUT P3, RZ, R10, 0x1, RZ, 0xc0, !PT ;  /* 0x000000010aff7812 */ /* 0x002fc4000786c0ff */
[----:B------:R-:W-:Y:S02]  /*3190*/  SEL R9, RZ, 0x1, P0 ;  /* 0x00000001ff097807 */ /* 0x000fe40000000000 */
[----:B------:R-:W-:Y:S02]  /*31a0*/  SEL R11, RZ, 0x1, P1 ;  /* 0x00000001ff0b7807 */ /* 0x000fe40000800000 */
[----:B------:R-:W-:Y:S02]  /*31b0*/  LOP3.LUT R4, R4, R9, RZ, 0x3c, !PT ;  /* 0x0000000904047212 */ /* 0x000fe400078e3cff */
[----:B------:R-:W-:-:S05]  /*31c0*/  LOP3.LUT R6, R6, R11, RZ, 0x3c, !PT ;  /* 0x0000000b06067212 */ /* 0x000fca00078e3cff */
[----:B--2---:R-:W-:Y:S05]  /*31d0*/  @P3 BRA `(.L_x_58) ;  /* 0xfffffffc002c3947 */ /* 0x004fea000383ffff */
[----:B------:R-:W-:Y:S01]  /*31e0*/  ULEA UR5, UR6, UR37, 0x3 ;  /* 0x0000002506057291 */ /* 0x000fe2000f8e18ff */
[----:B------:R-:W-:-:S08]  /*31f0*/  SHF.L.U32 R3, R12, 0x1f, RZ ;  /* 0x0000001f0c037819 */ /* 0x000fd000000006ff */
[----:B------:R-:W1:Y:S02]  /*3200*/  SYNCS.PHASECHK.TRANS64 P0, [UR5+0x140], R3 ;  /* 0x00014003ff0075a7 */ /* 0x000e640008001005 */
[----:B-1----:R-:W-:Y:S05]  /*3210*/  @P0 BRA `(.L_x_59) ;  /* 0x0000000000080947 */ /* 0x002fea0003800000 */
[----:B------:R-:W1:Y:S02]  /*3220*/  SYNCS.PHASECHK.TRANS64.TRYWAIT P0, [UR5+0x140], R3 ;  /* 0x00014003ff0075a7 */ /* 0x000e640008001105 */
[----:B-1----:R-:W-:Y:S05]  /*3230*/  @!P0 BRA `(.L_x_60) ;  /* 0x0000004800688947 */ /* 0x002fea0003800000 */
.L_x_59:
[----:B------:R-:W-:-:S04]  /*3240*/  UIADD3 UR4, UPT, UPT, UR6, 0x1, URZ ;  /* 0x0000000106047890 */ /* 0x000fc8000fffe0ff */
[----:B------:R-:W-:-:S04]  /*3250*/  UISETP.NE.AND UP0, UPT, UR4, 0x2, UPT ;  /* 0x000000020400788c */ /* 0x000fc8000bf05270 */
[----:B------:R-:W-:Y:S02]  /*3260*/  USEL UR7, URZ, 0x1, UP0 ;  /* 0x00000001ff077887 */ /* 0x000fe40008000000 */
[----:B------:R-:W-:-:S04]  /*3270*/  USEL UR4, UR4, URZ, UP0 ;  /* 0x000000ff04047287 */ /* 0x000fc80008000000 */
[----:B------:R-:W-:Y:S01]  /*3280*/  ULEA UR4, UR4, UR37, 0x3 ;  /* 0x0000002504047291 */ /* 0x000fe2000f8e18ff */
[----:B-1----:R-:W-:-:S04]  /*3290*/  LOP3.LUT R3, R12, UR7, RZ, 0x3c, !PT ;  /* 0x000000070c037c12 */ /* 0x002fc8000f8e3cff */
[----:B------:R-:W-:-:S04]  /*32a0*/  SHF.L.U32 R0, R3, 0x1f, RZ ;  /* 0x0000001f03007819 */ /* 0x000fc800000006ff */
[----:B------:R-:W1:Y:S02]  /*32b0*/  SYNCS.PHASECHK.TRANS64 P0, [UR4+0x140], R0 ;  /* 0x00014000ff0075a7 */ /* 0x000e640008001004 */
[----:B-1----:R-:W-:Y:S05]  /*32c0*/  @P0 EXIT ;  /* 0x000000000000094d */ /* 0x002fea0003800000 */
[----:B------:R-:W-:Y:S02]  /*32d0*/  SHF.L.U32 R3, R3, 0x1f, RZ ;  /* 0x0000001f03037819 */ /* 0x000fe400000006ff */
[----:B------:R-:W-:-:S07]  /*32e0*/  MOV R0, UR4 ;  /* 0x0000000400007c02 */ /* 0x000fce0008000f00 */
.L_x_61:
[----:B-1----:R1:W2:Y:S02]  /*32f0*/  SYNCS.PHASECHK.TRANS64.TRYWAIT P0, [R0+URZ+0x140], R3 ;  /* 0x00014003000075a7 */ /* 0x0022a400080011ff */
[----:B--2---:R-:W-:Y:S05]  /*3300*/  @!P0 NANOSLEEP.SYNCS 0x989680 ;  /* 0x009896800000895d */ /* 0x004fea0003900000 */
[----:B------:R-:W2:Y:S02]  /*3310*/  @!P0 SYNCS.PHASECHK.TRANS64 P0, [R0+URZ+0x140], R3 ;  /* 0x00014003000085a7 */ /* 0x000ea400080010ff */
[----:B--2---:R-:W-:Y:S05]  /*3320*/  @P0 EXIT ;  /* 0x000000000000094d */ /* 0x004fea0003800000 */
[----:B------:R-:W-:Y:S05]  /*3330*/  BRA `(.L_x_61) ;  /* 0xfffffffc00ec7947 */ /* 0x000fea000383ffff */
.L_x_54:
[----:B------:R-:W-:-:S09]  /*3340*/  UISETP.NE.AND UP1, UPT, UR8, URZ, UPT ;  /* 0x000000ff0800728c */ /* 0x000fd2000bf25270 */
[----:B------:R-:W-:Y:S05]  /*3350*/  BRA.U UP1, `(.L_x_62) ;  /* 0x0000000d017c7547 */ /* 0x000fea000b800000 */
[----:B------:R-:W-:Y:S01]  /*3360*/  UMOV UR4, 0x40 ;  /* 0x0000004000047882 */ /* 0x000fe20000000000 */
[----:B------:R-:W-:Y:S01]  /*3370*/  NOP ;  /* 0x0000000000007918 */ /* 0x000fe20000000000 */
[----:B------:R-:W-:Y:S01]  /*3380*/  ULEA UR4, UR37, UR4, 0x18 ;  /* 0x0000000425047291 */ /* 0x000fe2000f8ec0ff */
[----:B------:R-:W-:Y:S02]  /*3390*/  UMOV UR5, 0x400 ;  /* 0x0000040000057882 */ /* 0x000fe40000000000 */
[----:B------:R-:W-:-:S06]  /*33a0*/  ULEA UR37, UR37, UR5, 0x18 ;  /* 0x0000000525257291 */ /* 0x000fcc000f8ec0ff */
[----:B------:R-:W1:Y:S02]  /*33b0*/  LDS.U8 R0, [UR4+0x1c] ;  /* 0x00001c04ff007984 */ /* 0x000e640008000000 */
[----:B-1----:R-:W-:-:S13]  /*33c0*/  ISETP.NE.AND P0, PT, R0, RZ, PT ;  /* 0x000000ff0000720c */ /* 0x002fda0003f05270 */
[----:B------:R-:W-:Y:S05]  /*33d0*/  @P0 BRA `(.L_x_63) ;  /* 0x0000000000580947 */ /* 0x000fea0003800000 */
[----:B------:R-:W-:-:S13]  /*33e0*/  ELECT P0, URZ, PT ;  /* 0x0000000000ff782f */ /* 0x000fda0003800000 */
[----:B------:R-:W-:Y:S05]  /*33f0*/  @!P0 BRA `(.L_x_64) ;  /* 0x0000000000608947 */ /* 0x000fea0003800000 */
[----:B------:R-:W-:Y:S01]  /*3400*/  UMOV UR5, 0x10 ;  /* 0x0000001000057882 */ /* 0x000fe20000000000 */
[----:B------:R-:W-:Y:S01]  /*3410*/  HFMA2 R0, -RZ, RZ, 0, 5.9604644775390625e-08 ;  /* 0x00000001ff007431 */ /* 0x000fe200000001ff */
[----:B------:R-:W-:-:S03]  /*3420*/  MOV R2, 0xffff ;  /* 0x0000ffff00027802 */ /* 0x000fc60000000f00 */
[----:B------:R-:W-:Y:S04]  /*3430*/  DEPBAR.LE SB1, 0x36 ;  /* 0x00009d800000791a */ /* 0x000fe80000000000 */
[----:B------:R-:W1:Y:S02]  /*3440*/  UTCATOMSWS.FIND_AND_SET.ALIGN UP0, UR5, UR5 ;  /* 0x00000005000575e3 */ /* 0x000e640008000800 */
[----:B-1----:R-:W-:Y:S01]  /*3450*/  MOV R3, UR5 ;  /* 0x0000000500037c02 */ /* 0x002fe20008000f00 */
[----:B------:R-:W-:Y:S06]  /*3460*/  BRA.U UP0, `(.L_x_65) ;  /* 0x0000000100187547 */ /* 0x000fec000b800000 */
.L_x_66:
[----:B------:R-:W-:Y:S05]  /*3470*/  NANOSLEEP 0x64 ;  /* 0x000000640000795d */ /* 0x000fea0003800000 */
[----:B------:R-:W-:-:S05]  /*3480*/  UMOV UR5, 0x10 ;  /* 0x0000001000057882 */ /* 0x000fca0000000000 */
[----:B------:R-:W-:Y:S04]  /*3490*/  DEPBAR.LE SB1, 0x36 ;  /* 0x00009d800000791a */ /* 0x000fe80000000000 */
[----:B------:R-:W1:Y:S02]  /*34a0*/  UTCATOMSWS.FIND_AND_SET.ALIGN UP0, UR5, UR5 ;  /* 0x00000005000575e3 */ /* 0x000e640008000800 */
[----:B-1----:R-:W-:Y:S01]  /*34b0*/  MOV R3, UR5 ;  /* 0x0000000500037c02 */ /* 0x002fe20008000f00 */
[----:B------:R-:W-:Y:S05]  /*34c0*/  BRA.U !UP0, `(.L_x_66) ;  /* 0xfffffffd08e87547 */ /* 0x000fea000b83ffff */
.L_x_65:
[-C--:B------:R-:W-:Y:S02]  /*34d0*/  SHF.L.U32 R2, R2, R3.reuse, RZ ;  /* 0x0000000302027219 */ /* 0x080fe400000006ff */
[----:B------:R-:W-:Y:S01]  /*34e0*/  SHF.L.U32 R0, R0, R3, RZ ;  /* 0x0000000300007219 */ /* 0x000fe200000006ff */
[----:B------:R-:W-:Y:S02]  /*34f0*/  IMAD.SHL.U32 R3, R3, 0x20, RZ ;  /* 0x0000002003037824 */ /* 0x000fe400078e00ff */
[----:B------:R1:W-:Y:S04]  /*3500*/  ATOMS.OR RZ, [UR4+0x14], R2 ;  /* 0x00001402ffff798c */ /* 0x0003e8000b000004 */
[----:B------:R1:W-:Y:S04]  /*3510*/  ATOMS.OR RZ, [UR4+0x18], R0 ;  /* 0x00001800ffff798c */ /* 0x0003e8000b000004 */
[----:B------:R1:W-:Y:S01]  /*3520*/  STS [UR37+0x1e0], R3 ;  /* 0x0001e003ff007988 */ /* 0x0003e20008000825 */
[----:B------:R-:W-:Y:S05]  /*3530*/  BRA `(.L_x_64) ;  /* 0x0000000000107947 */ /* 0x000fea0003800000 */
.L_x_63:
[----:B------:R-:W-:Y:S02]  /*3540*/  MOV R0, 0xffffffff ;  /* 0xffffffff00007802 */ /* 0x000fe40000000f00 */
[----:B------:R-:W-:-:S03]  /*3550*/  MOV R2, 0x3580 ;  /* 0x0000358000027802 */ /* 0x000fc60000000f00 */
[----:B------:R1:W-:Y:S04]  /*3560*/  STS [UR37+0x1e0], R0 ;  /* 0x0001e000ff007988 */ /* 0x0003e80008000825 */
[----:B-1-3-5:R-:W-:Y:S05]  /*3570*/  CALL.REL.NOINC `($__internal_1_$__cuda_sm10x_tcgen05_guardrail_trap_phase_invalid_during_alloc) ;  /* 0x0000004800e47944 */ /* 0x02afea0003c00000 */
.L_x_64:
[----:B------:R-:W-:Y:S05]  /*3580*/  WARPSYNC.ALL ;  /* 0x0000000000007948 */ /* 0x000fea0003800000 */
[----:B------:R-:W2:Y:S01]  /*3590*/  S2UR UR6, SR_CgaCtaId ;  /* 0x00000000000679c3 */ /* 0x000ea20000008800 */
[----:B------:R-:W-:Y:S01]  /*35a0*/  UMOV UR4, 0x400 ;  /* 0x0000040000047882 */ /* 0x000fe20000000000 */
[----:B------:R-:W-:-:S06]  /*35b0*/  NOP ;  /* 0x0000000000007918 */ /* 0x000fcc0000000000 */
[----:B------:R-:W-:Y:S06]  /*35c0*/  BAR.ARV 0x6, 0xa0 ;  /* 0x0182800000007b1d */ /* 0x000fec0000002000 */
[----:B------:R-:W4:Y:S01]  /*35d0*/  LDCU UR7, c[0x0][0x38c] ;  /* 0x00007180ff0777ac */ /* 0x000f220008000800 */
[----:B------:R-:W-:Y:S01]  /*35e0*/  IMAD.MOV.U32 R11, RZ, RZ, 0x1 ;  /* 0x00000001ff0b7424 */ /* 0x000fe200078e00ff */
[----:B------:R-:W-:Y:S01]  /*35f0*/  CS2R R8, SRZ ;  /* 0x0000000000087805 */ /* 0x000fe2000001ff00 */
[----:B------:R-:W-:Y:S01]  /*3600*/  IMAD.MOV.U32 R10, RZ, RZ, RZ ;  /* 0x000000ffff0a7224 */ /* 0x000fe200078e00ff */
[----:B------:R-:W-:Y:S01]  /*3610*/  UMOV UR18, URZ ;  /* 0x000000ff00127c82 */ /* 0x000fe20008000000 */
[----:B------:R-:W-:Y:S01]  /*3620*/  UMOV UR17, URZ ;  /* 0x000000ff00117c82 */ /* 0x000fe20008000000 */
[----:B------:R-:W-:Y:S01]  /*3630*/  UMOV UR22, 0x0 ;  /* 0x0000000000167882 */ /* 0x000fe20000000000 */
[----:B------:R-:W-:Y:S01]  /*3640*/  UMOV UR23, 0x8100010 ;  /* 0x0810001000177882 */ /* 0x000fe20000000000 */
[----:B------:R-:W-:Y:S01]  /*3650*/  UMOV UR20, 0x0 ;  /* 0x0000000000147882 */ /* 0x000fe20000000000 */
[----:B------:R-:W-:Y:S01]  /*3660*/  UMOV UR21, 0x8100010 ;  /* 0x0810001000157882 */ /* 0x000fe20000000000 */
[----:B--2---:R-:W-:Y:S01]  /*3670*/  ULEA UR6, UR6, UR4, 0x18 ;  /* 0x0000000406067291 */ /* 0x004fe2000f8ec0ff */
[----:B------:R-:W2:Y:S03]  /*3680*/  LDCU UR4, c[0x0][0x38c] ;  /* 0x00007180ff0477ac */ /* 0x000ea60008000800 */
[----:B------:R-:W-:-:S02]  /*3690*/  UIADD3 UR11, UPT, UPT, UR6, 0x4400, URZ ;  /* 0x00004400060b7890 */ /* 0x000fc4000fffe0ff */
[----:B----4-:R-:W-:-:S03]  /*36a0*/  UIADD3 UR7, UPT, UPT, UR7, 0x3f, URZ ;  /* 0x0000003f07077890 */ /* 0x010fc6000fffe0ff */
[----:B-1----:R-:W1:Y:S01]  /*36b0*/  LDS R0, [UR6+0x1e0] ;  /* 0x0001e006ff007984 */ /* 0x002e620008000800 */
[----:B------:R-:W-:Y:S02]  /*36c0*/  UIADD3 UR12, UPT, UPT, UR6, 0x26400, URZ ;  /* 0x00026400060c7890 */ /* 0x000fe4000fffe0ff */
[----:B------:R-:W-:Y:S02]  /*36d0*/  USHF.R.S32.HI UR5, URZ, 0x1f, UR7 ;  /* 0x0000001fff057899 */ /* 0x000fe40008011407 */
[----:B------:R-:W-:Y:S02]  /*36e0*/  USHF.R.U32.HI UR11, URZ, 0x4, UR11 ;  /* 0x00000004ff0b7899 */ /* 0x000fe4000801160b */
[----:B------:R-:W-:Y:S02]  /*36f0*/  ULEA.HI UR5, UR5, UR7, URZ, 0x6 ;  /* 0x0000000705057291 */ /* 0x000fe4000f8f30ff */
[----:B------:R-:W-:Y:S02]  /*3700*/  USHF.R.U32.HI UR12, URZ, 0x4, UR12 ;  /* 0x00000004ff0c7899 */ /* 0x000fe4000801160c */
[----:B------:R-:W-:-:S02]  /*3710*/  USHF.R.S32.HI UR5, URZ, 0x6, UR5 ;  /* 0x00000006ff057899 */ /* 0x000fc40008011405 */
[----:B------:R-:W-:Y:S02]  /*3720*/  ULOP3.LUT UR11, UR11, 0x3fff, URZ, 0xc0, !UPT ;  /* 0x00003fff0b0b7892 */ /* 0x000fe4000f8ec0ff */
[----:B------:R-:W-:Y:S02]  /*3730*/  UISETP.LT.AND UP0, UPT, UR5, 0x1, UPT ;  /* 0x000000010500788c */ /* 0x000fe4000bf01270 */
[----:B------:R-:W-:Y:S02]  /*3740*/  ULOP3.LUT UR12, UR12, 0x3fff, URZ, 0xc0, !UPT ;  /* 0x00003fff0c0c7892 */ /* 0x000fe4000f8ec0ff */
[----:B------:R-:W-:Y:S02]  /*3750*/  USEL UR10, UR5, 0x1, !UP0 ;  /* 0x00000001050a7887 */ /* 0x000fe4000c000000 */
[----:B------:R-:W-:Y:S02]  /*3760*/  ULOP3.LUT UR11, UR11, 0x10000, URZ, 0xfc, !UPT ;  /* 0x000100000b0b7892 */ /* 0x000fe4000f8efcff */
[----:B------:R-:W-:-:S02]  /*3770*/  ULOP3.LUT UR12, UR12, 0x10000, URZ, 0xfc, !UPT ;  /* 0x000100000c0c7892 */ /* 0x000fc4000f8efcff */
[----:B------:R-:W-:Y:S02]  /*3780*/  UIADD3 UR10, UPT, UPT, -UR10, URZ, URZ ;  /* 0x000000ff0a0a7290 */ /* 0x000fe4000fffe1ff */
[----:B--2---:R-:W-:Y:S01]  /*3790*/  UISETP.GE.AND UP3, UPT, UR4, 0x1, UPT ;  /* 0x000000010400788c */ /* 0x004fe2000bf66270 */
[----:B-1----:R-:W-:-:S15]  /*37a0*/  R2UR UR19, R0 ;  /* 0x00000000001372ca */ /* 0x002fde00000e0000 */
.L_x_73:
[----:B------:R-:W-:Y:S02]  /*37b0*/  LEA R0, R10, UR6, 0x3 ;  /* 0x000000060a007c11 */ /* 0x000fe4000f8e18ff */
[----:B------:R-:W-:Y:S02]  /*37c0*/  SHF.L.U32 R5, R9, 0x1f, RZ ;  /* 0x0000001f09057819 */ /* 0x000fe400000006ff */
[----:B------:R-:W-:Y:S01]  /*37d0*/  PLOP3.LUT P0, PT, PT, PT, UP3, 0x80, 0x8 ;  /* 0x000000000008781c */ /* 0x000fe20003f0f038 */
[----:B------:R-:W-:Y:S01]  /*37e0*/  VIADD R3, R0, 0x140 ;  /* 0x0000014000037836 */ /* 0x000fe20000000000 */
[----:B-1----:R-:W1:Y:S02]  /*37f0*/  SYNCS.PHASECHK.TRANS64.TRYWAIT P1, [R0+URZ+0x130], R5 ;  /* 0x00013005000075a7 */ /* 0x002e6400080211ff */
[----:B-1--4-:R-:W-:Y:S09]  /*3800*/  @!P1 BRA `(.L_x_67) ;  /* 0x00000044000c9947 */ /* 0x012ff20003800000 */
.L_x_151:
[----:B------:R-:W-:Y:S01]  /*3810*/  LEA R4, R10, UR6, 0x4 ;  /* 0x000000060a047c11 */ /* 0x000fe2000f8e20ff */
[----:B------:R-:W-:Y:S01]  /*3820*/  @UP3 ULEA UR4, UR17, UR6, 0x3 ;  /* 0x0000000611043291 */ /* 0x000fe2000f8e18ff */
[----:B------:R-:W-:Y:S01]  /*3830*/  PLOP3.LUT P2, PT, PT, PT, PT, 0x80, 0x8 ;  /* 0x000000000008781c */ /* 0x000fe20003f4f070 */
[----:B------:R-:W-:Y:S01]  /*3840*/  ULEA UR8, UR18, UR6, 0x3 ;  /* 0x0000000612087291 */ /* 0x000fe2000f8e18ff */
[----:B------:R-:W-:Y:S01]  /*3850*/  PRMT R3, RZ, 0x654, R3 ;  /* 0x00000654ff037816 */ /* 0x000fe20000000003 */
[----:B------:R-:W-:Y:S01]  /*3860*/  ULEA UR9, UR18, UR19, 0x6 ;  /* 0x0000001312097291 */ /* 0x000fe2000f8e30ff */
[----:B-1----:R-:W1:Y:S01]  /*3870*/  LDS.128 R4, [R4+0x1c0] ;  /* 0x0001c00004047984 */ /* 0x002e620000000c00 */
[----:B------:R-:W-:Y:S02]  /*3880*/  @P0 SHF.L.U32 R2, R8, 0x1f, RZ ;  /* 0x0000001f08020819 */ /* 0x000fe400000006ff */
[----:B------:R-:W-:Y:S01]  /*3890*/  SHF.L.U32 R0, R11, 0x1f, RZ ;  /* 0x0000001f0b007819 */ /* 0x000fe200000006ff */
[----:B------:R-:W-:Y:S01]  /*38a0*/  @!PT LDS RZ, [RZ] ;  /* 0x00000000fffff984 */ /* 0x000fe20000000800 */
[----:B------:R-:W-:Y:S01]  /*38b0*/  @!PT LDS RZ, [RZ] ;  /* 0x00000000fffff984 */ /* 0x000fe20000000800 */
[----:B------:R-:W-:Y:S01]  /*38c0*/  @!PT LDS RZ, [RZ] ;  /* 0x00000000fffff984 */ /* 0x000fe20000000800 */
[----:B------:R-:W-:Y:S01]  /*38d0*/  @!PT LDS RZ, [RZ] ;  /* 0x00000000fffff984 */ /* 0x000fe20000000800 */
[----:B------:R2:W-:Y:S06]  /*38e0*/  MEMBAR.ALL.CTA ;  /* 0x0000000000007992 */ /* 0x0005ec0000008000 */
[----:B--2---:R-:W2:Y:S02]  /*38f0*/  FENCE.VIEW.ASYNC.S ;  /* 0x00000000000073c6 */ /* 0x004ea40000000000 */
[----:B--2---:R2:W-:Y:S01]  /*3900*/  SYNCS.ARRIVE.TRANS64.RED.A1T0 RZ, [R3+URZ], RZ ;  /* 0x000000ff03ff79a7 */ /* 0x0045e200081004ff */
[----:B------:R2:W4:Y:S01]  /*3910*/  @P0 SYNCS.PHASECHK.TRANS64.TRYWAIT P2, [UR4], R2 ;  /* 0x00000002ff0005a7 */ /* 0x0005220008041104 */
[----:B-1----:R-:W-:Y:S01]  /*3920*/  LOP3.LUT P1, RZ, R6, 0x1, RZ, 0xc0, !PT ;  /* 0x0000000106ff7812 */ /* 0x002fe2000782c0ff */
[----:B------:R-:W1:Y:S02]  /*3930*/  SYNCS.PHASECHK.TRANS64.TRYWAIT P0, [UR8+0x170], R0 ;  /* 0x00017000ff0075a7 */ /* 0x000e640008001108 */
[----:B-12-4-:R-:W-:Y:S10]  /*3940*/  @!P0 BRA `(.L_x_68) ;  /* 0x0000004000d08947 */ /* 0x016ff40003800000 */
.L_x_153:
[----:B------:R-:W-:Y:S01]  /*3950*/  IADD3 R10, PT, PT, R10, 0x1, RZ ;  /* 0x000000010a0a7810 */ /* 0x000fe20007ffe0ff */
[----:B------:R-:W-:Y:S06]  /*3960*/  BRA.U !UP3, `(.L_x_69) ;  /* 0x000000010b987547 */ /* 0x000fec000b800000 */
[----:B------:R-:W-:Y:S01]  /*3970*/  UPLOP3.LUT UP4, UPT, UPT, UPT, UPT, 0x40, 0x4 ;  /* 0x000000000004789c */ /* 0x000fe20003f8e870 */
[----:B------:R-:W-:Y:S01]  /*3980*/  UMOV UR16, UR10 ;  /* 0x0000000a00107c82 */ /* 0x000fe20008000000 */
[----:B------:R-:W-:Y:S01]  /*3990*/  UMOV UR15, UR5 ;  /* 0x00000005000f7c82 */ /* 0x000fe20008000000 */
[----:B------:R-:W-:-:S08]  /*39a0*/  UMOV UR14, UR17 ;  /* 0x00000011000e7c82 */ /* 0x000fd00008000000 */
.L_x_72:
[----:B------:R-:W-:Y:S02]  /*39b0*/  UIADD3 UR16, UPT, UPT, UR16, 0x1, URZ ;  /* 0x0000000110107890 */ /* 0x000fe4000fffe0ff */
[----:B--2---:R-:W-:Y:S02]  /*39c0*/  ULEA UR7, UR14, UR6, 0x3 ;  /* 0x000000060e077291 */ /* 0x004fe4000f8e18ff */
[----:B------:R-:W-:Y:S01]  /*39d0*/  UISETP.NE.AND UP0, UPT, UR16, URZ, UPT ;  /* 0x000000ff1000728c */ /* 0x000fe2000bf05270 */
[----:B----4-:R-:W-:Y:S10]  /*39e0*/  @P2 BRA `(.L_x_70) ;  /* 0x00000000000c2947 */ /* 0x010ff40003800000 */
[----:B-1----:R-:W-:Y:S04]  /*39f0*/  SHF.L.U32 R3, R8, 0x1f, RZ ;  /* 0x0000001f08037819 */ /* 0x002fe800000006ff */
[----:B------:R-:W1:Y:S02]  /*3a00*/  SYNCS.PHASECHK.TRANS64.TRYWAIT P0, [UR7], R3 ;  /* 0x00000003ff0075a7 */ /* 0x000e640008001107 */
[----:B-1----:R-:W-:Y:S05]  /*3a10*/  @!P0 BRA `(.L_x_71) ;  /* 0x0000004000b48947 */ /* 0x002fea0003800000 */
.L_x_70:
[----:B------:R-:W-:Y:S01]  /*3a20*/  UISETP.NE.AND UP1, UPT, UR15, 0x1, UPT ;  /* 0x000000010f00788c */ /* 0x000fe2000bf25270 */
[----:B------:R-:W-:Y:S01]  /*3a30*/  PLOP3.LUT P2, PT, PT, PT, PT, 0x80, 0x8 ;  /* 0x000000000008781c */ /* 0x000fe20003f4f070 */
[----:B------:R-:W-:Y:S02]  /*3a40*/  UIADD3 UR17, UPT, UPT, UR14, 0x1, URZ ;  /* 0x000000010e117890 */ /* 0x000fe4000fffe0ff */
[----:B------:R-:W-:Y:S02]  /*3a50*/  ULEA UR24, UR14, UR12, 0x8 ;  /* 0x0000000c0e187291 */ /* 0x000fe4000f8e40ff */
[----:B------:R-:W-:Y:S01]  /*3a60*/  UISETP.NE.AND UP2, UPT, UR17, 0x11, UPT ;  /* 0x000000111100788c */ /* 0x000fe2000bf45270 */
[----:B------:R-:W-:Y:S01]  /*3a70*/  PLOP3.LUT P0, PT, PT, PT, UP1, 0x80, 0x8 ;  /* 0x000000000008781c */ /* 0x000fe20003f0f018 */
[----:B------:R-:W-:Y:S02]  /*3a80*/  ULEA UR26, UR14, UR11, 0x9 ;  /* 0x0000000b0e1a7291 */ /* 0x000fe4000f8e48ff */
[----:B------:R-:W-:Y:S02]  /*3a90*/  USEL UR13, URZ, 0x1, UP2 ;  /* 0x00000001ff0d7887 */ /* 0x000fe40009000000 */
[----:B------:R-:W-:Y:S02]  /*3aa0*/  USEL UR17, UR17, URZ, UP2 ;  /* 0x000000ff11117287 */ /* 0x000fe40009000000 */
[----:B------:R-:W-:Y:S02]  /*3ab0*/  UIADD3 UR30, UPT, UPT, UR24, 0x2, URZ ;  /* 0x00000002181e7890 */ /* 0x000fe4000fffe0ff */
[----:B------:R-:W-:Y:S01]  /*3ac0*/  @UP1 ULEA UR4, UR17, UR6, 0x3 ;  /* 0x0000000611041291 */ /* 0x000fe2000f8e18ff */
[----:B------:R-:W-:Y:S01]  /*3ad0*/  LOP3.LUT R8, R8, UR13, RZ, 0x3c, !PT ;  /* 0x0000000d08087c12 */ /* 0x000fe2000f8e3cff */
[----:B------:R-:W-:Y:S02]  /*3ae0*/  UIADD3 UR28, UPT, UPT, UR26, 0x2, URZ ;  /* 0x000000021a1c7890 */ /* 0x000fe4000fffe0ff */
[----:B------:R-:W-:Y:S01]  /*3af0*/  UIADD3 UR7, UPT, UPT, UR7, 0x88, URZ ;  /* 0x0000008807077890 */ /* 0x000fe2000fffe0ff */
[----:B-1----:R-:W-:Y:S01]  /*3b00*/  @P0 SHF.L.U32 R0, R8, 0x1f, RZ ;  /* 0x0000001f08000819 */ /* 0x002fe200000006ff */
[----:B------:R-:W-:Y:S01]  /*3b10*/  UMOV UR25, 0x80004020 ;  /* 0x8000402000197882 */ /* 0x000fe20000000000 */
[----:B------:R-:W-:Y:S01]  /*3b20*/  UMOV UR27, 0x80004020 ;  /* 0x80004020001b7882 */ /* 0x000fe20000000000 */
[----:B------:R-:W-:Y:S01]  /*3b30*/  UMOV UR31, 0x80004020 ;  /* 0x80004020001f7882 */ /* 0x000fe20000000000 */
[----:B------:R2:W4:Y:S01]  /*3b40*/  @P0 SYNCS.PHASECHK.TRANS64.TRYWAIT P2, [UR4], R0 ;  /* 0x00000000ff0005a7 */ /* 0x0005220008041104 */
[----:B------:R-:W-:Y:S01]  /*3b50*/  UIADD3 UR15, UPT, UPT, UR15, -0x1, URZ ;  /* 0xffffffff0f0f7890 */ /* 0x000fe2000fffe0ff */
[----:B------:R2:W-:Y:S01]  /*3b60*/  UTCQMMA gdesc[UR26], gdesc[UR24], tmem[UR9], tmem[UR22], idesc[UR23], UP4 ;  /* 0x00ff16181a0075ea */ /* 0x0005e2000a000309 */
[----:B------:R-:W-:Y:S01]  /*3b70*/  UPLOP3.LUT UP4, UPT, UPT, UPT, UPT, 0x80, 0x8 ;  /* 0x000000000008789c */ /* 0x000fe20003f8f070 */
[----:B------:R-:W-:Y:S01]  /*3b80*/  UMOV UR29, 0x80004020 ;  /* 0x80004020001d7882 */ /* 0x000fe20000000000 */
[----:B------:R-:W-:Y:S01]  /*3b90*/  UMOV UR14, UR17 ;  /* 0x00000011000e7c82 */ /* 0x000fe20008000000 */
[----:B------:R2:W-:Y:S01]  /*3ba0*/  UTCQMMA gdesc[UR28], gdesc[UR30], tmem[UR9], tmem[UR20], idesc[UR21], UPT ;  /* 0x00ff141e1c0075ea */ /* 0x0005e2000b800309 */
[----:B------:R2:W-:Y:S01]  /*3bb0*/  UTCBAR [UR7], URZ ;  /* 0x000000ff070073e9 */ /* 0x0005e200080000ff */
[----:B------:R-:W-:Y:S06]  /*3bc0*/  BRA.U UP0, `(.L_x_72) ;  /* 0xfffffffd00787547 */ /* 0x000fec000b83ffff */
.L_x_69:
[----:B------:R-:W-:Y:S01]  /*3bd0*/  UIADD3 UR18, UPT, UPT, UR18, 0x1, URZ ;  /* 0x0000000112127890 */ /* 0x000fe2000fffe0ff */
[C---:B------:R-:W-:Y:S01]  /*3be0*/  ISETP.NE.AND P0, PT, R10.reuse, 0x2, PT ;  /* 0x000000020a00780c */ /* 0x040fe20003f05270 */
[----:B------:R-:W-:Y:S02]  /*3bf0*/  UIADD3 UR8, UPT, UPT, UR8, 0x150, URZ ;  /* 0x0000015008087890 */ /* 0x000fe4000fffe0ff */
[----:B------:R-:W-:Y:S01]  /*3c00*/  UISETP.NE.AND UP0, UPT, UR18, 0x4, UPT ;  /* 0x000000041200788c */ /* 0x000fe2000bf05270 */
[----:B-12---:R-:W-:Y:S02]  /*3c10*/  SEL R0, RZ, 0x1, P0 ;  /* 0x00000001ff007807 */ /* 0x006fe40000000000 */
[----:B------:R-:W-:Y:S01]  /*3c20*/  SEL R10, R10, RZ, P0 ;  /* 0x000000ff0a0a7207 */ /* 0x000fe20000000000 */
[----:B------:R-:W-:Y:S01]  /*3c30*/  USEL UR4, URZ, 0x1, UP0 ;  /* 0x00000001ff047887 */ /* 0x000fe20008000000 */
[----:B------:R-:W-:Y:S01]  /*3c40*/  LOP3.LUT R9, R9, R0, RZ, 0x3c, !PT ;  /* 0x0000000009097212 */ /* 0x000fe200078e3cff */
[----:B------:R-:W-:Y:S01]  /*3c50*/  USEL UR18, UR18, URZ, UP0 ;  /* 0x000000ff12127287 */ /* 0x000fe20008000000 */
[----:B------:R1:W-:Y:S03]  /*3c60*/  UTCBAR [UR8], URZ ;  /* 0x000000ff080073e9 */ /* 0x0003e600080000ff */
[----:B------:R-:W-:Y:S01]  /*3c70*/  LOP3.LUT R11, R11, UR4, RZ, 0x3c, !PT ;  /* 0x000000040b0b7c12 */ /* 0x000fe2000f8e3cff */
[----:B------:R-:W-:Y:S07]  /*3c80*/  @P1 BRA `(.L_x_73) ;  /* 0xfffffff800c81947 */ /* 0x000fee000383ffff */
[----:B------:R-:W2:Y:S01]  /*3c90*/  S2UR UR4, SR_CgaCtaId ;  /* 0x00000000000479c3 */ /* 0x000ea20000008800 */
[----:B------:R-:W-:Y:S01]  /*3ca0*/  ELECT P0, URZ, PT ;  /* 0x0000000000ff782f */ /* 0x000fe20003800000 */
[----:B------:R-:W-:Y:S01]  /*3cb0*/  IMAD.MOV.U32 R0, RZ, RZ, 0x1 ;  /* 0x00000001ff007424 */ /* 0x000fe200078e00ff */
[----:B------:R-:W-:Y:S01]  /*3cc0*/  UIADD3 UR6, UPT, UPT, UR6, 0x170, URZ ;  /* 0x0000017006067890 */ /* 0x000fe2000fffe0ff */
[----:B------:R-:W-:Y:S01]  /*3cd0*/  SHF.L.U32 R3, R11, 0x1f, RZ ;  /* 0x0000001f0b037819 */ /* 0x000fe200000006ff */
[----:B------:R-:W-:-:S03]  /*3ce0*/  UMOV UR5, 0x40 ;  /* 0x0000004000057882 */ /* 0x000fc60000000000 */
[----:B------:R-:W-:Y:S01]  /*3cf0*/  UVIRTCOUNT.DEALLOC.SMPOOL 0x80 ;  /* 0x000000800000784c */ /* 0x000fe20000000000 */
[----:B--2---:R-:W-:Y:S02]  /*3d00*/  ULEA UR4, UR4, UR5, 0x18 ;  /* 0x0000000504047291 */ /* 0x004fe4000f8ec0ff */
[----:B------:R-:W-:-:S07]  /*3d10*/  ULEA UR5, UR18, UR6, 0x3 ;  /* 0x0000000612057291 */ /* 0x000fce000f8e18ff */
[----:B------:R2:W-:Y:S02]  /*3d20*/  @P0 STS.U8 [UR4+0x1c], R0 ;  /* 0x00001c00ff000988 */ /* 0x0005e40008000004 */
[----:B------:R-:W3:Y:S02]  /*3d30*/  SYNCS.PHASECHK.TRANS64.TRYWAIT P0, [UR5], R3 ;  /* 0x00000003ff0075a7 */ /* 0x000ee40008001105 */
[----:B--23--:R-:W-:Y:S05]  /*3d40*/  @!P0 BRA `(.L_x_74) ;  /* 0x0000004000008947 */ /* 0x00cfea0003800000 */
.L_x_156:
[----:B------:R-:W-:-:S04]  /*3d50*/  UIADD3 UR7, UPT, UPT, UR18, 0x1, URZ ;  /* 0x0000000112077890 */ /* 0x000fc8000fffe0ff */
[----:B------:R-:W-:-:S04]  /*3d60*/  UISETP.NE.AND UP0, UPT, UR7, 0x4, UPT ;  /* 0x000000040700788c */ /* 0x000fc8000bf05270 */
[----:B-1----:R-:W-:Y:S02]  /*3d70*/  USEL UR8, URZ, 0x1, UP0 ;  /* 0x00000001ff087887 */ /* 0x002fe40008000000 */
[----:B------:R-:W-:-:S04]  /*3d80*/  USEL UR7, UR7, URZ, UP0 ;  /* 0x000000ff07077287 */ /* 0x000fc80008000000 */
[----:B------:R-:W-:Y:S01]  /*3d90*/  ULEA UR5, UR7, UR6, 0x3 ;  /* 0x0000000607057291 */ /* 0x000fe2000f8e18ff */
[----:B------:R-:W-:-:S04]  /*3da0*/  LOP3.LUT R2, R11, UR8, RZ, 0x3c, !PT ;  /* 0x000000080b027c12 */ /* 0x000fc8000f8e3cff */
[----:B--2---:R-:W-:-:S04]  /*3db0*/  SHF.L.U32 R3, R2, 0x1f, RZ ;  /* 0x0000001f02037819 */ /* 0x004fc800000006ff */
[----:B------:R-:W1:Y:S02]  /*3dc0*/  SYNCS.PHASECHK.TRANS64.TRYWAIT P0, [UR5], R3 ;  /* 0x00000003ff0075a7 */ /* 0x000e640008001105 */
[----:B-1----:R-:W-:Y:S05]  /*3dd0*/  @!P0 BRA `(.L_x_75) ;  /* 0x0000003c00f48947 */ /* 0x002fea0003800000 */
.L_x_158:
        /* <DEDUP_REMOVED lines=9> */
.L_x_160:
[----:B------:R-:W-:-:S04]  /*3e70*/  UIADD3 UR7, UPT, UPT, UR7, 0x1, URZ ;  /* 0x0000000107077890 */ /* 0x000fc8000fffe0ff */
[----:B------:R-:W-:-:S04]  /*3e80*/  UISETP.NE.AND UP0, UPT, UR7, 0x4, UPT ;  /* 0x000000040700788c */ /* 0x000fc8000bf05270 */
[----:B------:R-:W-:Y:S02]  /*3e90*/  USEL UR5, URZ, 0x1, UP0 ;  /* 0x00000001ff057887 */ /* 0x000fe40008000000 */
[----:B------:R-:W-:-:S04]  /*3ea0*/  USEL UR7, UR7, URZ, UP0 ;  /* 0x000000ff07077287 */ /* 0x000fc80008000000 */
[----:B------:R-:W-:Y:S01]  /*3eb0*/  ULEA UR7, UR7, UR6, 0x3 ;  /* 0x0000000607077291 */ /* 0x000fe2000f8e18ff */
[----:B-1----:R-:W-:-:S04]  /*3ec0*/  LOP3.LUT R3, R2, UR5, RZ, 0x3c, !PT ;  /* 0x0000000502037c12 */ /* 0x002fc8000f8e3cff */
[----:B------:R-:W-:-:S04]  /*3ed0*/  SHF.L.U32 R3, R3, 0x1f, RZ ;  /* 0x0000001f03037819 */ /* 0x000fc800000006ff */
[----:B------:R-:W1:Y:S02]  /*3ee0*/  SYNCS.PHASECHK.TRANS64.TRYWAIT P0, [UR7], R3 ;  /* 0x00000003ff0075a7 */ /* 0x000e640008001107 */
[----:B-1----:R-:W-:Y:S05]  /*3ef0*/  @!P0 BRA `(.L_x_77) ;  /* 0x0000003c00dc8947 */ /* 0x002fea0003800000 */
.L_x_162:
[----:B------:R-:W-:Y:S01]  /*3f00*/  NOP ;  /* 0x0000000000007918 */ /* 0x000fe20000000000 */
[----:B-1----:R-:W1:Y:S01]  /*3f10*/  LDS R0, [UR4+0x14] ;  /* 0x00001404ff007984 */ /* 0x002e620008000800 */
[----:B------:R-:W-:Y:S01]  /*3f20*/  ULOP3.LUT UR6, UR19, 0xffff, URZ, 0xc0, !UPT ;  /* 0x0000ffff13067892 */ /* 0x000fe2000f8ec0ff */
[----:B------:R-:W-:Y:S01]  /*3f30*/  UMOV UR8, 0xffff ;  /* 0x0000ffff00087882 */ /* 0x000fe20000000000 */
[----:B------:R-:W-:Y:S02]  /*3f40*/  UMOV UR5, 0x1 ;  /* 0x0000000100057882 */ /* 0x000fe40000000000 */
[----:B------:R-:W-:-:S04]  /*3f50*/  USHF.R.U32.HI UR6, URZ, 0x5, UR6 ;  /* 0x00000005ff067899 */ /* 0x000fc80008011606 */
[----:B------:R-:W-:Y:S02]  /*3f60*/  USHF.L.U32 UR8, UR8, UR6, URZ ;  /* 0x0000000608087299 */ /* 0x000fe400080006ff */
[----:B------:R-:W-:-:S04]  /*3f70*/  USHF.L.U32 UR5, UR5, UR6, URZ ;  /* 0x0000000605057299 */ /* 0x000fc800080006ff */
[----:B-1----:R-:W-:-:S04]  /*3f80*/  LOP3.LUT R0, R0, UR8, RZ, 0xc0, !PT ;  /* 0x0000000800007c12 */ /* 0x002fc8000f8ec0ff */
[----:B------:R-:W-:-:S13]  /*3f90*/  ISETP.NE.AND P0, PT, R0, UR8, PT ;  /* 0x0000000800007c0c */ /* 0x000fda000bf05270 */
[----:B------:R-:W-:Y:S05]  /*3fa0*/  @P0 BRA `(.L_x_78) ;  /* 0x0000000000580947 */ /* 0x000fea0003800000 */
[----:B------:R-:W1:Y:S02]  /*3fb0*/  LDS R0, [UR4+0x18] ;  /* 0x00001804ff007984 */ /* 0x000e640008000800 */
[----:B-1----:R-:W-:-:S04]  /*3fc0*/  LOP3.LUT R0, R0, UR5, RZ, 0xc0, !PT ;  /* 0x0000000500007c12 */ /* 0x002fc8000f8ec0ff */
[----:B------:R-:W-:-:S13]  /*3fd0*/  ISETP.NE.AND P0, PT, R0, UR5, PT ;  /* 0x0000000500007c0c */ /* 0x000fda000bf05270 */
[----:B------:R-:W-:Y:S05]  /*3fe0*/  @P0 BRA `(.L_x_79) ;  /* 0x00000000003c0947 */ /* 0x000fea0003800000 */
[----:B------:R-:W1:Y:S01]  /*3ff0*/  S2R R2, SR_LANEID ;  /* 0x0000000000027919 */ /* 0x000e620000000000 */
[----:B------:R-:W-:Y:S01]  /*4000*/  ULOP3.LUT UR8, URZ, UR8, URZ, 0x33, !UPT ;  /* 0x00000008ff087292 */ /* 0x000fe2000f8e33ff */
[----:B------:R-:W-:Y:S01]  /*4010*/  LOP3.LUT R4, RZ, UR5, RZ, 0x33, !PT ;  /* 0x00000005ff047c12 */ /* 0x000fe2000f8e33ff */
[----:B------:R-:W-:Y:S02]  /*4020*/  VOTEU.ANY UR7, UPT, PT ;  /* 0x0000000000077886 */ /* 0x000fe400038e0100 */
[----:B------:R-:W-:Y:S01]  /*4030*/  UFLO.U32 UR7, UR7 ;  /* 0x00000007000772bd */ /* 0x000fe200080e0000 */
[----:B------:R-:W2:Y:S01]  /*4040*/  REDUX UR5, R4 ;  /* 0x00000000040573c4 */ /* 0x000ea20000000000 */
[----:B------:R-:W-:-:S06]  /*4050*/  IMAD.U32 R0, RZ, RZ, UR8 ;  /* 0x00000008ff007e24 */ /* 0x000fcc000f8e00ff */
[----:B------:R3:W-:Y:S01]  /*4060*/  UTCATOMSWS.AND URZ, UR8 ;  /* 0x0000000800ff79e3 */ /* 0x0007e20008000000 */
[----:B------:R-:W4:Y:S01]  /*4070*/  REDUX UR6, R0 ;  /* 0x00000000000673c4 */ /* 0x000f220000000000 */
[----:B-1----:R-:W-:Y:S01]  /*4080*/  ISETP.EQ.U32.AND P0, PT, R2, UR7, PT ;  /* 0x0000000702007c0c */ /* 0x002fe2000bf02070 */
[----:B--2---:R-:W-:Y:S01]  /*4090*/  IMAD.U32 R2, RZ, RZ, UR5 ;  /* 0x00000005ff027e24 */ /* 0x004fe2000f8e00ff */
[----:B----4-:R-:W-:-:S11]  /*40a0*/  MOV R3, UR6 ;  /* 0x0000000600037c02 */ /* 0x010fd60008000f00 */
[----:B------:R3:W-:Y:S04]  /*40b0*/  @P0 ATOMS.AND RZ, [UR4+0x14], R3 ;  /* 0x00001403ffff098c */ /* 0x0007e8000a800004 */
[----:B------:R3:W-:Y:S01]  /*40c0*/  @P0 ATOMS.AND RZ, [UR4+0x18], R2 ;  /* 0x00001802ffff098c */ /* 0x0007e2000a800004 */
[----:B------:R-:W-:Y:S05]  /*40d0*/  BRA `(.L_x_80) ;  /* 0x0000000000147947 */ /* 0x000fea0003800000 */
.L_x_79:
[----:B------:R-:W-:Y:S02]  /*40e0*/  MOV R2, 0x4100 ;  /* 0x0000410000027802 */ /* 0x000fe40000000f00 */
[----:B----45:R-:W-:Y:S05]  /*40f0*/  CALL.REL.NOINC `($__internal_0_$__cuda_sm10x_tcgen05_guardrail_trap_col_being_dealloced_not_returned_by_alloc) ;  /* 0x0000003c00f87944 */ /* 0x030fea0003c00000 */
[----:B------:R-:W-:Y:S05]  /*4100*/  BRA `(.L_x_80) ;  /* 0x0000000000087947 */ /* 0x000fea0003800000 */
.L_x_78:
[----:B------:R-:W-:Y:S02]  /*4110*/  MOV R2, 0x4130 ;  /* 0x0000413000027802 */ /* 0x000fe40000000f00 */
[----:B----45:R-:W-:Y:S05]  /*4120*/  CALL.REL.NOINC `($__internal_2_$__cuda_sm10x_tcgen05_guardrail_trap_unallocated_columns_being_dealloced) ;  /* 0x0000004000047944 */ /* 0x030fea0003c00000 */
.L_x_80:
[----:B------:R-:W-:Y:S01]  /*4130*/  NOP ;  /* 0x0000000000007918 */ /* 0x000fe20000000000 */
[----:B---3--:R-:W-:Y:S05]  /*4140*/  EXIT ;  /* 0x000000000000794d */ /* 0x008fea0003800000 */
.L_x_62:
[----:B------:R-:W-:-:S09]  /*4150*/  UISETP.NE.OR UP2, UPT, UR8, 0x3, !UP2 ;  /* 0x000000030800788c */ /* 0x000fd2000d745670 */
[----:B------:R-:W-:Y:S05]  /*4160*/  BRA.U UP2, `(.L_x_81) ;  /* 0x0000000902c87547 */ /* 0x000fea000b800000 */
[----:B------:R-:W1:Y:S01]  /*4170*/  LDCU.64 UR6, c[0x0][0x888] ;  /* 0x00011100ff0677ac */ /* 0x000e620008000a00 */
[----:B------:R-:W2:Y:S01]  /*4180*/  LDC R0, c[0x0][0xb30] ;  /* 0x0002cc00ff007b82 */ /* 0x000ea20000000800 */
[----:B------:R-:W-:Y:S01]  /*4190*/  IMAD.MOV.U32 R32, RZ, RZ, 0x1 ;  /* 0x00000001ff207424 */ /* 0x000fe200078e00ff */
[----:B------:R-:W-:Y:S01]  /*41a0*/  CS2R R30, SRZ ;  /* 0x00000000001e7805 */ /* 0x000fe2000001ff00 */
[----:B------:R-:W4:Y:S01]  /*41b0*/  LDCU.64 UR4, c[0x0][0x890] ;  /* 0x00011200ff0477ac */ /* 0x000f220008000a00 */
[----:B------:R-:W-:Y:S01]  /*41c0*/  IMAD.MOV.U32 R23, RZ, RZ, 0x2000 ;  /* 0x00002000ff177424 */ /* 0x000fe200078e00ff */
[----:B------:R-:W-:-:S03]  /*41d0*/  UMOV UR8, 0x400 ;  /* 0x0000040000087882 */ /* 0x000fc60000000000 */
[----:B------:R-:W3:Y:S01]  /*41e0*/  LDC R19, c[0x0][0x370] ;  /* 0x0000dc00ff137b82 */ /* 0x000ee20000000800 */
[----:B------:R-:W-:-:S07]  /*41f0*/  UPLOP3.LUT UP1, UPT, UPT, UPT, UPT, 0x40, 0x4 ;  /* 0x000000000004789c */ /* 0x000fce0003f2e870 */
[----:B------:R-:W3:Y:S01]  /*4200*/  LDC R2, c[0x0][0xb0c] ;  /* 0x0002c300ff027b82 */ /* 0x000ee20000000800 */
[----:B-1----:R-:W-:Y:S02]  /*4210*/  UISETP.NE.U32.AND UP2, UPT, UR6, URZ, UPT ;  /* 0x000000ff0600728c */ /* 0x002fe4000bf45070 */
[----:B------:R-:W-:Y:S02]  /*4220*/  ULEA UR6, UR37, UR8, 0x18 ;  /* 0x0000000825067291 */ /* 0x000fe4000f8ec0ff */
[----:B------:R-:W-:Y:S02]  /*4230*/  UISETP.NE.AND.EX UP2, UPT, UR7, URZ, UPT, UP2 ;  /* 0x000000ff0700728c */ /* 0x000fe4000bf45320 */
[----:B------:R-:W-:Y:S01]  /*4240*/  UIADD3 UR7, UPT, UPT, UR6, 0x110, URZ ;  /* 0x0000011006077890 */ /* 0x000fe2000fffe0ff */
[----:B------:R-:W1:Y:S01]  /*4250*/  LDC R18, c[0x0][0xb20] ;  /* 0x0002c800ff127b82 */ /* 0x000e620000000800 */
[----:B----4-:R-:W-:Y:S01]  /*4260*/  UISETP.NE.U32.AND UP3, UPT, UR4, URZ, UPT ;  /* 0x000000ff0400728c */ /* 0x010fe2000bf65070 */
[----:B--2---:R-:W-:Y:S01]  /*4270*/  ISETP.NE.AND P1, PT, R0, 0x1, PT ;  /* 0x000000010000780c */ /* 0x004fe20003f25270 */
[----:B------:R-:W-:-:S02]  /*4280*/  UPRMT UR37, UR37, 0x654, UR7 ;  /* 0x0000065425257896 */ /* 0x000fc40008000007 */
[----:B------:R-:W-:-:S03]  /*4290*/  UISETP.NE.AND.EX UP3, UPT, UR5, URZ, UPT, UP3 ;  /* 0x000000ff0500728c */ /* 0x000fc6000bf65330 */
[----:B------:R-:W2:Y:S08]  /*42a0*/  LDC.64 R34, c[0x0][0x348] ;  /* 0x0000d200ff227b82 */ /* 0x000eb00000000a00 */
[----:B------:R-:W4:Y:S08]  /*42b0*/  LDC.64 R16, c[0x0][0xb10] ;  /* 0x0002c400ff107b82 */ /* 0x000f300000000a00 */
[----:B------:R-:W1:Y:S08]  /*42c0*/  LDC.64 R6, c[0x0][0xb18] ;  /* 0x0002c600ff067b82 */ /* 0x000e700000000a00 */
[----:B------:R-:W1:Y:S08]  /*42d0*/  LDC.64 R4, c[0x0][0xb28] ;  /* 0x0002ca00ff047b82 */ /* 0x000e700000000a00 */
[----:B---3--:R-:W1:Y:S02]  /*42e0*/  LDC R22, c[0x0][0x374] ;  /* 0x0000dd00ff167b82 */ /* 0x008e640000000800 */
.L_x_89:
[C---:B------:R-:W-:Y:S02]  /*42f0*/  LEA R0, R31.reuse, UR6, 0x3 ;  /* 0x000000061f007c11 */ /* 0x040fe4000f8e18ff */
[----:B------:R-:W-:Y:S02]  /*4300*/  SHF.L.U32 R3, R30, 0x1f, RZ ;  /* 0x0000001f1e037819 */ /* 0x000fe400000006ff */
[----:B------:R-:W-:Y:S02]  /*4310*/  LEA R24, R31, UR6, 0x4 ;  /* 0x000000061f187c11 */ /* 0x000fe4000f8e20ff */
[----:B---3--:R-:W3:Y:S02]  /*4320*/  SYNCS.PHASECHK.TRANS64.TRYWAIT P0, [R0+URZ+0x130], R3 ;  /* 0x00013003000075a7 */ /* 0x008ee400080011ff */
[----:B---3--:R-:W-:Y:S05]  /*4330*/  @!P0 BRA `(.L_x_82) ;  /* 0x0000003800e48947 */ /* 0x008fea0003800000 */
.L_x_163:
[----:B------:R-:W-:Y:S01]  /*4340*/  ISETP.GE.AND P0, PT, R134, 0x1, PT ;  /* 0x000000018600780c */ /* 0x000fe20003f06270 */
[----:B------:R-:W1:Y:S01]  /*4350*/  LDS.128 R24, [R24+0x1c0] ;  /* 0x0001c00018187984 */ /* 0x000e620000000c00 */
[----:B------:R-:W-:Y:S01]  /*4360*/  ISETP.NE.U32.AND P4, PT, RZ, UR4, PT ;  /* 0x00000004ff007c0c */ /* 0x000fe2000bf85070 */
[----:B---3--:R-:W-:Y:S01]  /*4370*/  VIADD R0, R0, 0x140 ;  /* 0x0000014000007836 */ /* 0x008fe20000000000 */
[----:B------:R-:W-:Y:S02]  /*4380*/  SHF.L.U32 R28, R32, 0x1f, RZ ;  /* 0x0000001f201c7819 */ /* 0x000fe400000006ff */
[----:B------:R-:W-:Y:S02]  /*4390*/  ISETP.NE.AND.EX P4, PT, RZ, UR5, PT, P4 ;  /* 0x00000005ff007c0c */ /* 0x000fe4000bf85340 */
[----:B------:R-:W-:Y:S01]  /*43a0*/  PRMT R0, RZ, 0x654, R0 ;  /* 0x00000654ff007816 */ /* 0x000fe20000000000 */
[----:B------:R-:W-:Y:S01]  /*43b0*/  @!PT LDS RZ, [RZ] ;  /* 0x00000000fffff984 */ /* 0x000fe20000000800 */
[----:B------:R-:W-:Y:S01]  /*43c0*/  @!PT LDS RZ, [RZ] ;  /* 0x00000000fffff984 */ /* 0x000fe20000000800 */
[----:B------:R-:W-:Y:S01]  /*43d0*/  @!PT LDS RZ, [RZ] ;  /* 0x00000000fffff984 */ /* 0x000fe20000000800 */
[----:B------:R-:W-:Y:S01]  /*43e0*/  @!PT LDS RZ, [RZ] ;  /* 0x00000000fffff984 */ /* 0x000fe20000000800 */
[----:B------:R3:W-:Y:S06]  /*43f0*/  MEMBAR.ALL.CTA ;  /* 0x0000000000007992 */ /* 0x0007ec0000008000 */
[----:B---3--:R-:W3:Y:S02]  /*4400*/  FENCE.VIEW.ASYNC.S ;  /* 0x00000000000073c6 */ /* 0x008ee40000000000 */
[----:B---3--:R3:W-:Y:S01]  /*4410*/  SYNCS.ARRIVE.TRANS64.RED.A1T0 RZ, [R0+URZ], RZ ;  /* 0x000000ff00ff79a7 */ /* 0x0087e200081004ff */
[----:B-1----:R-:W-:Y:S11]  /*4420*/  LOP3.LUT P3, RZ, R26, 0x1, RZ, 0xc0, !PT ;  /* 0x000000011aff7812 */ /* 0x002ff6000786c0ff */
[----:B------:R-:W-:Y:S02]  /*4430*/  @!UPT UIADD3 URZ, UPT, UPT, URZ, URZ, URZ ;  /* 0x000000fffffff290 */ /* 0x000fe4000fffe0ff */
[----:B------:R-:W-:Y:S02]  /*4440*/  @P3 MOV R13, R24 ;  /* 0x00000018000d3202 */ /* 0x000fe40000000f00 */
[----:B------:R-:W-:Y:S01]  /*4450*/  @P3 LOP3.LUT R8, R25, 0xffff, RZ, 0xc0, !PT ;  /* 0x0000ffff19083812 */ /* 0x000fe200078ec0ff */
[----:B---3--:R-:W-:Y:S06]  /*4460*/  @!P0 BRA `(.L_x_83) ;  /* 0x0000000000a48947 */ /* 0x008fec0003800000 */
[----:B------:R-:W-:Y:S01]  /*4470*/  IMAD.HI.U32 R33, R22, R7, RZ ;  /* 0x0000000716217227 */ /* 0x000fe200078e00ff */
[----:B------:R-:W-:Y:S02]  /*4480*/  ISETP.NE.AND P0, PT, R6, 0x1, PT ;  /* 0x000000010600780c */ /* 0x000fe40003f05270 */
[----:B------:R-:W-:Y:S01]  /*4490*/  ISETP.NE.AND P2, PT, R134, 0x1, PT ;  /* 0x000000018600780c */ /* 0x000fe20003f45270 */
[----:B----4-:R-:W-:Y:S01]  /*44a0*/  IMAD.HI.U32 R36, R19, R16, RZ ;  /* 0x0000001013247227 */ /* 0x010fe200078e00ff */
[----:B------:R-:W-:Y:S02]  /*44b0*/  SHF.R.U32.HI R33, RZ, R18, R33 ;  /* 0x00000012ff217219 */ /* 0x000fe40000011621 */
[----:B------:R-:W-:Y:S01]  /*44c0*/  ISETP.NE.AND P5, PT, R2, 0x1, PT ;  /* 0x000000010200780c */ /* 0x000fe20003fa5270 */
[----:B------:R-:W-:Y:S01]  /*44d0*/  IMAD.HI.U32 R38, R13, R16, RZ ;  /* 0x000000100d267227 */ /* 0x000fe200078e00ff */
[----:B------:R-:W-:Y:S02]  /*44e0*/  SHF.R.U32.HI R36, RZ, R17, R36 ;  /* 0x00000011ff247219 */ /* 0x000fe40000011624 */
[----:B------:R-:W-:Y:S01]  /*44f0*/  SEL R3, R22, R33, !P0 ;  /* 0x0000002116037207 */ /* 0x000fe20004000000 */
[C---:B------:R-:W-:Y:S01]  /*4500*/  IMAD.HI.U32 R33, R8.reuse, R7, RZ ;  /* 0x0000000708217227 */ /* 0x040fe200078e00ff */
[----:B------:R-:W-:Y:S02]  /*4510*/  SEL R11, R19, R36, !P5 ;  /* 0x00000024130b7207 */ /* 0x000fe40006800000 */
[----:B------:R-:W-:Y:S01]  /*4520*/  SHF.R.U32.HI R38, RZ, R17, R38 ;  /* 0x00000011ff267219 */ /* 0x000fe20000011626 */
[----:B------:R-:W-:Y:S01]  /*4530*/  IMAD.HI.U32 R40, R3, R4, RZ ;  /* 0x0000000403287227 */ /* 0x000fe200078e00ff */
[----:B------:R-:W-:Y:S03]  /*4540*/  SHF.R.U32.HI R33, RZ, R18, R33 ;  /* 0x00000012ff217219 */ /* 0x000fe60000011621 */
[----:B------:R-:W-:Y:S01]  /*4550*/  IMAD.HI.U32 R36, R11, R4, RZ ;  /* 0x000000040b247227 */ /* 0x000fe200078e00ff */
[----:B------:R-:W-:Y:S02]  /*4560*/  @P2 SHF.R.U32.HI R3, RZ, R5, R40 ;  /* 0x00000005ff032219 */ /* 0x000fe40000011628 */
[----:B------:R-:W-:Y:S02]  /*4570*/  SEL R9, R8, R33, !P0 ;  /* 0x0000002108097207 */ /* 0x000fe40004000000 */
[----:B------:R-:W-:Y:S01]  /*4580*/  @P2 SHF.R.U32.HI R11, RZ, R5, R36 ;  /* 0x00000005ff0b2219 */ /* 0x000fe20000011624 */
[C---:B------:R-:W-:Y:S01]  /*4590*/  IMAD R10, R134.reuse, R3, RZ ;  /* 0x00000003860a7224 */ /* 0x040fe200078e02ff */
[----:B------:R-:W-:Y:S01]  /*45a0*/  SEL R3, R13, R38, !P5 ;  /* 0x000000260d037207 */ /* 0x000fe20006800000 */
[C---:B------:R-:W-:Y:S03]  /*45b0*/  IMAD.HI.U32 R14, R9.reuse, R4, RZ ;  /* 0x00000004090e7227 */ /* 0x040fe600078e00ff */
[----:B------:R-:W-:Y:S01]  /*45c0*/  ISETP.GE.AND P0, PT, R9, R10, PT ;  /* 0x0000000a0900720c */ /* 0x000fe20003f06270 */
[C---:B------:R-:W-:Y:S01]  /*45d0*/  IMAD R12, R134.reuse, R11, RZ ;  /* 0x0000000b860c7224 */ /* 0x040fe200078e02ff */
[-C--:B------:R-:W-:Y:S04]  /*45e0*/  SHF.R.U32.HI R14, RZ, R5.reuse, R14 ;  /* 0x00000005ff0e7219 */ /* 0x080fe8000001160e */
[----:B------:R-:W-:Y:S02]  /*45f0*/  ISETP.GE.OR P0, PT, R3, R12, P0 ;  /* 0x0000000c0300720c */ /* 0x000fe40000706670 */
[----:B------:R-:W-:Y:S05]  /*4600*/  SEL R15, R9, R14, !P2 ;  /* 0x0000000e090f7207 */ /* 0x000fea0005000000 */
[----:B------:R-:W-:Y:S04]  /*4610*/  IMAD.MOV R14, RZ, RZ, -R15 ;  /* 0x000000ffff0e7224 */ /* 0x000fe800078e0a0f */
[----:B------:R-:W-:Y:S02]  /*4620*/  IMAD R14, R134, R14, R9 ;  /* 0x0000000e860e7224 */ /* 0x000fe400078e0209 */
[C---:B------:R-:W-:Y:S05]  /*4630*/  @!P0 IMAD.HI.U32 R10, R3.reuse, R4, RZ ;  /* 0x00000004030a8227 */ /* 0x040fea00078e00ff */
[----:B------:R-:W-:Y:S04]  /*4640*/  @!P0 SHF.R.U32.HI R10, RZ, R5, R10 ;  /* 0x00000005ff0a8219 */ /* 0x000fe8000001160a */
[----:B------:R-:W-:Y:S01]  /*4650*/  @!P0 SEL R0, R3, R10, !P2 ;  /* 0x0000000a03008207 */ /* 0x000fe20005000000 */
[----:B------:R-:W-:Y:S03]  /*4660*/  IMAD.MOV R10, RZ, RZ, -R3 ;  /* 0x000000ffff0a7224 */ /* 0x000fe600078e0a03 */
[----:B------:R-:W-:Y:S01]  /*4670*/  @!P0 IADD3 R15, PT, PT, R15, -R0, RZ ;  /* 0x800000000f0f8210 */ /* 0x000fe20007ffe0ff */
[----:B------:R-:W-:Y:S01]  /*4680*/  @!P0 IMAD R0, R11, R14, R0 ;  /* 0x0000000e0b008224 */ /* 0x000fe200078e0200 */
[----:B------:R-:W-:Y:S01]  /*4690*/  IADD3 R11, PT, PT, -R9, RZ, RZ ;  /* 0x000000ff090b7210 */ /* 0x000fe20007ffe1ff */
[----:B------:R-:W-:Y:S02]  /*46a0*/  IMAD R13, R2, R10, R13 ;  /* 0x0000000a020d7224 */ /* 0x000fe400078e020d */
[----:B------:R-:W-:Y:S02]  /*46b0*/  @!P0 IMAD R9, R15, R134, R3 ;  /* 0x000000860f098224 */ /* 0x000fe400078e0203 */
[----:B------:R-:W-:Y:S02]  /*46c0*/  @!P0 IMAD.MOV.U32 R3, RZ, RZ, R0 ;  /* 0x000000ffff038224 */ /* 0x000fe400078e0000 */
[----:B------:R-:W-:Y:S02]  /*46d0*/  IMAD R8, R6, R11, R8 ;  /* 0x0000000b06087224 */ /* 0x000fe400078e0208 */
[----:B------:R-:W-:Y:S02]  /*46e0*/  IMAD R13, R3, R2, R13 ;  /* 0x00000002030d7224 */ /* 0x000fe400078e020d */
[----:B------:R-:W-:Y:S02]  /*46f0*/  IMAD R8, R9, R6, R8 ;  /* 0x0000000609087224 */ /* 0x000fe400078e0208 */
.L_x_83:
[----:B------:R-:W-:Y:S05]  /*4700*/  BRA.U UP1, `(.L_x_84) ;  /* 0x0000000101107547 */ /* 0x000fea000b800000 */
[----:B------:R-:W-:Y:S04]  /*4710*/  MOV R0, UR13 ;  /* 0x0000000d00007c02 */ /* 0x000fe80008000f00 */
[----:B------:R-:W-:Y:S04]  /*4720*/  SHF.L.U32 R3, R0, 0x1f, RZ ;  /* 0x0000001f00037819 */ /* 0x000fe800000006ff */
[----:B------:R-:W1:Y:S02]  /*4730*/  SYNCS.PHASECHK.TRANS64.TRYWAIT P0, [UR6+0x128], R3 ;  /* 0x00012803ff0075a7 */ /* 0x000e640008001106 */
[----:B-1----:R-:W-:Y:S05]  /*4740*/  @!P0 BRA `(.L_x_85) ;  /* 0x0000003400f48947 */ /* 0x002fea0003800000 */
.L_x_84:
[----:B------:R-:W-:Y:S05]  /*4750*/  BRA.U !UP3, `(.L_x_86) ;  /* 0x000000010b347547 */ /* 0x000fea000b800000 */
[----:B------:R-:W-:Y:S01]  /*4760*/  UPLOP3.LUT UP0, UPT, UPT, UPT, UP2, 0x80, 0x8 ;  /* 0x000000000008789c */ /* 0x000fe20003f0f020 */
[----:B-1----:R-:W-:Y:S02]  /*4770*/  HFMA2 R0, -RZ, RZ, 0, 5.9604644775390625e-08 ;  /* 0x00000001ff007431 */ /* 0x002fe400000001ff */
[----:B------:R-:W-:Y:S03]  /*4780*/  IMAD.MOV.U32 R215, RZ, RZ, 0x1 ;  /* 0x00000001ffd77424 */ /* 0x000fe600078e00ff */
[----:B------:R-:W-:Y:S05]  /*4790*/  PLOP3.LUT P0, PT, PT, PT, UP0, 0x80, 0x8 ;  /* 0x000000000008781c */ /* 0x000fea0003f0f008 */
[----:B------:R-:W1:Y:S01]  /*47a0*/  @UP0 LDCU.64 UR8, c[0x0][0x888] ;  /* 0x00011100ff0807ac */ /* 0x000e620008000a00 */
[----:B------:R-:W-:Y:S07]  /*47b0*/  @UP0 UIMAD UR7, UR36, UR4, URZ ;  /* 0x00000004240702a4 */ /* 0x000fee000f8e02ff */
[----:B------:R-:W-:Y:S01]  /*47c0*/  @!P0 PRMT R215, R0, 0x7610, R215 ;  /* 0x0000761000d78816 */ /* 0x000fe200000000d7 */
[----:B-1----:R-:W-:Y:S03]  /*47d0*/  @UP0 UIMAD.WIDE UR8, UR7, 0x4, UR8 ;  /* 0x00000004070808a5 */ /* 0x002fe6000f8e0208 */
[----:B------:R-:W1:Y:S03]  /*47e0*/  @!UP0 LDCU UR7, c[0x0][0x880] ;  /* 0x00011000ff0787ac */ /* 0x000e660008000800 */
[----:B------:R-:W-:Y:S01]  /*47f0*/  IMAD.U32 R10, RZ, RZ, UR8 ;  /* 0x00000008ff0a7e24 */ /* 0x000fe2000f8e00ff */
[----:B------:R-:W-:Y:S05]  /*4800*/  MOV R11, UR9 ;  /* 0x00000009000b7c02 */ /* 0x000fea0008000f00 */
[----:B-----5:R3:W5:Y:S02]  /*4810*/  @P0 LDG.E R141, desc[UR46][R10.64] ;  /* 0x0000002e0a8d0981 */ /* 0x020764000c1e1900 */
[----:B-1-3--:R-:W-:Y:S07]  /*4820*/  @!P0 IMAD.U32 R141, RZ, RZ, UR7 ;  /* 0x00000007ff8d8e24 */ /* 0x00afee000f8e00ff */
.L_x_86:
[----:B-----5:R-:W-:Y:S01]  /*4830*/  @!P4 FSETP.EQ.AND P5, PT, R141, RZ, PT ;  /* 0x000000ff8d00c20b */ /* 0x020fe20003fa2000 */
[----:B------:R-:W-:Y:S01]  /*4840*/  @!UPT UIADD3 URZ, UPT, UPT, URZ, URZ, URZ ;  /* 0x000000fffffff290 */ /* 0x000fe2000fffe0ff */
[----:B------:R-:W-:Y:S11]  /*4850*/  @!P4 BRA `(.L_x_87) ;  /* 0x000000000014c947 */ /* 0x000ff60003800000 */
[----:B------:R-:W-:Y:S02]  /*4860*/  LOP3.LUT P0, RZ, R215, 0xff, RZ, 0xc0, !PT ;  /* 0x000000ffd7ff7812 */ /* 0x000fe4000780c0ff */
[----:B------:R-:W-:Y:S04]  /*4870*/  PLOP3.LUT P5, PT, PT, PT, UP0, 0x80, 0x8 ;  /* 0x000000000008781c */ /* 0x000fe80003faf008 */
[----:B------:R-:W-:Y:S07]  /*4880*/  PLOP3.LUT P5, PT, P5, PT, PT, 0x8, 0x80 ;  /* 0x000000000080781c */ /* 0x000fee0002fae170 */
[----:B------:R-:W-:Y:S11]  /*4890*/  @P0 FSETP.EQ.AND P5, PT, R141, RZ, PT ;  /* 0x000000ff8d00020b */ /* 0x000ff60003fa2000 */
[----:B------:R-:W-:Y:S02]  /*48a0*/  @!UPT UIADD3 URZ, UPT, UPT, URZ, URZ, URZ ;  /* 0x000000fffffff290 */ /* 0x000fe4000fffe0ff */
.L_x_87:
[----:B------:R-:W3:Y:S01]  /*48b0*/  SYNCS.PHASECHK.TRANS64.TRYWAIT P4, [UR6+0x118], R28 ;  /* 0x0001181cff0075a7 */ /* 0x000ee20008081106 */
[----:B------:R-:W-:Y:S01]  /*48c0*/  @P3 SHF.R.U32.HI R29, RZ, 0x10, R25 ;  /* 0x00000010ff1d3819 */ /* 0x000fe20000011619 */
[----:B------:R-:W-:Y:S01]  /*48d0*/  VIADD R31, R31, 0x1 ;  /* 0x000000011f1f7836 */ /* 0x000fe20000000000 */
[----:B------:R-:W5:Y:S08]  /*48e0*/  LDC.64 R14, c[0x0][0xb10] ;  /* 0x0002c400ff0e7b82 */ /* 0x000f700000000a00 */
[----:B------:R-:W2:Y:S08]  /*48f0*/  LDC.64 R10, c[0x0][0xb18] ;  /* 0x0002c600ff0a7b82 */ /* 0x000eb00000000a00 */
[----:B-1----:R-:W1:Y:S08]  /*4900*/  @!P1 LDC R0, c[0x0][0xb20] ;  /* 0x0002c800ff009b82 */ /* 0x002e700000000800 */
[----:B------:R-:W4:Y:S01]  /*4910*/  @!P1 LDC R3, c[0x0][0xb0c] ;  /* 0x0002c300ff039b82 */ /* 0x000f220000000800 */
[----:B-----5:R-:W-:Y:S05]  /*4920*/  @!P1 IMAD.HI.U32 R14, R13, R14, RZ ;  /* 0x0000000e0d0e9227 */ /* 0x020fea00078e00ff */
[----:B------:R-:W-:Y:S01]  /*4930*/  @!P1 SHF.R.U32.HI R14, RZ, R15, R14 ;  /* 0x0000000fff0e9219 */ /* 0x000fe2000001160e */
[----:B--2---:R-:W-:Y:S01]  /*4940*/  @!P1 IMAD.HI.U32 R11, R8, R11, RZ ;  /* 0x0000000b080b9227 */ /* 0x004fe200078e00ff */
[----:B------:R-:W-:Y:S04]  /*4950*/  @!P1 ISETP.NE.AND P0, PT, R10, 0x1, PT ;  /* 0x000000010a00980c */ /* 0x000fe80003f05270 */
[----:B-1----:R-:W-:Y:S02]  /*4960*/  @!P1 SHF.R.U32.HI R9, RZ, R0, R11 ;  /* 0x00000000ff099219 */ /* 0x002fe4000001160b */
[----:B----4-:R-:W-:Y:S02]  /*4970*/  @!P1 ISETP.NE.AND P2, PT, R3, 0x1, PT ;  /* 0x000000010300980c */ /* 0x010fe40003f45270 */
[----:B------:R-:W-:Y:S02]  /*4980*/  @!P1 SEL R9, R8, R9, !P0 ;  /* 0x0000000908099207 */ /* 0x000fe40004000000 */
[----:B------:R-:W-:Y:S02]  /*4990*/  ELECT P0, URZ, PT ;  /* 0x0000000000ff782f */ /* 0x000fe40003800000 */
[----:B------:R-:W-:Y:S05]  /*49a0*/  @!P1 SEL R14, R13, R14, !P2 ;  /* 0x0000000e0d0e9207 */ /* 0x000fea0005000000 */
[----:B------:R-:W-:Y:S02]  /*49b0*/  @!P1 IMAD.IADD R0, R9, 0x1, -R14 ;  /* 0x0000000109009824 */ /* 0x000fe400078e0a0e */
[----:B------:R-:W-:Y:S02]  /*49c0*/  @!P1 IMAD.IADD R9, R14, 0x1, -R9 ;  /* 0x000000010e099824 */ /* 0x000fe400078e0a09 */
[----:B------:R-:W-:Y:S02]  /*49d0*/  @!P1 IMAD R13, R0, R3, R13 ;  /* 0x00000003000d9224 */ /* 0x000fe400078e020d */
[----:B------:R-:W-:Y:S01]  /*49e0*/  @!P1 IMAD R8, R9, R10, R8 ;  /* 0x0000000a09089224 */ /* 0x000fe200078e0208 */
[----:B---3--:R-:W-:Y:S06]  /*49f0*/  @!P4 BRA `(.L_x_88) ;  /* 0x000000340060c947 */ /* 0x008fec0003800000 */
.L_x_166:
[----:B------:R-:W-:Y:S01]  /*4a00*/  PLOP3.LUT P5, PT, P5, P0, PT, 0xf2, 0x2f ;  /* 0x00000000002f781c */ /* 0x000fe20002fa1e72 */
[----:B------:R-:W-:Y:S01]  /*4a10*/  UMOV UR14, 0x0 ;  /* 0x00000000000e7882 */ /* 0x000fe20000000000 */
[----:B------:R-:W-:Y:S01]  /*4a20*/  LOP3.LUT R32, R32, 0x1, RZ, 0x3c, !PT ;  /* 0x0000000120207812 */ /* 0x000fe200078e3cff */
[----:B------:R-:W-:Y:S01]  /*4a30*/  UMOV UR15, 0x10000000 ;  /* 0x10000000000f7882 */ /* 0x000fe20000000000 */
[----:B------:R-:W-:Y:S01]  /*4a40*/  UMOV UR12, UR36 ;  /* 0x00000024000c7c82 */ /* 0x000fe20008000000 */
[----:B------:R-:W-:Y:S08]  /*4a50*/  @P3 R2UR UR36, R29 ;  /* 0x000000001d2432ca */ /* 0x000ff000000e0000 */
[----:B-1----:R-:W-:Y:S01]  /*4a60*/  @!P5 IADD3 R3, P0, PT, R34, 0x580, RZ ;  /* 0x000005802203d810 */ /* 0x002fe20007f1e0ff */
[----:B------:R-:W-:Y:S01]  /*4a70*/  @!P5 IMAD.SHL.U32 R20, R20, 0x40, RZ ;  /* 0x000000401414d824 */ /* 0x000fe200078e00ff */
[----:B------:R-:W-:Y:S01]  /*4a80*/  VOTEU.ALL UP1, P5 ;  /* 0x0000000000ff7886 */ /* 0x000fe20002820000 */
[----:B------:R-:W-:Y:S01]  /*4a90*/  @!P5 IMAD.SHL.U32 R21, R21, 0x80, RZ ;  /* 0x000000801515d824 */ /* 0x000fe200078e00ff */
[----:B------:R-:W-:Y:S01]  /*4aa0*/  @!P5 R2UR UR8, R3 ;  /* 0x000000000308d2ca */ /* 0x000fe200000e0000 */
[----:B------:R-:W-:Y:S01]  /*4ab0*/  @!P5 IMAD.X R0, RZ, RZ, R35, P0 ;  /* 0x000000ffff00d224 */ /* 0x000fe200000e0623 */
[----:B------:R-:W-:Y:S01]  /*4ac0*/  @!P5 R2UR UR10, R20 ;  /* 0x00000000140ad2ca */ /* 0x000fe200000e0000 */
[----:B------:R-:W-:Y:S01]  /*4ad0*/  @!UP1 UIADD3 UR9, UPT, UPT, UR6, 0x110, URZ ;  /* 0x0000011006099890 */ /* 0x000fe2000fffe0ff */
[----:B------:R-:W-:Y:S01]  /*4ae0*/  @!P5 R2UR UR11, R21 ;  /* 0x00000000150bd2ca */ /* 0x000fe200000e0000 */
[----:B------:R-:W-:Y:S01]  /*4af0*/  IMAD.IADD R20, R8, 0x1, R203 ;  /* 0x0000000108147824 */ /* 0x000fe200078e02cb */
[----:B------:R-:W-:Y:S01]  /*4b00*/  @!P5 R2UR UR7, R0 ;  /* 0x000000000007d2ca */ /* 0x000fe200000e0000 */
[----:B------:R-:W-:Y:S01]  /*4b10*/  IMAD.IADD R21, R13, 0x1, R214 ;  /* 0x000000010d157824 */ /* 0x000fe200078e02d6 */
[C---:B------:R-:W-:Y:S04]  /*4b20*/  ISETP.NE.AND P0, PT, R31.reuse, 0x2, PT ;  /* 0x000000021f00780c */ /* 0x040fe80003f05270 */
[----:B------:R-:W-:Y:S01]  /*4b30*/  SEL R3, RZ, 0x1, P0 ;  /* 0x00000001ff037807 */ /* 0x000fe20000000000 */
[----:B------:R-:W-:Y:S01]  /*4b40*/  IMAD.U32 R10, RZ, RZ, UR8 ;  /* 0x00000008ff0a7e24 */ /* 0x000fe2000f8e00ff */
[----:B------:R-:W-:Y:S01]  /*4b50*/  @!UP1 UIADD3 UR8, UPT, UPT, UR6, 0x200, URZ ;  /* 0x0000020006089890 */ /* 0x000fe2000fffe0ff */
[----:B------:R-:W-:Y:S01]  /*4b60*/  SEL R31, R31, RZ, P0 ;  /* 0x000000ff1f1f7207 */ /* 0x000fe20000000000 */
[----:B------:R-:W-:Y:S01]  /*4b70*/  VOTEU.ALL UP1, P5 ;  /* 0x0000000000ff7886 */ /* 0x000fe20002820000 */
[----:B------:R-:W-:Y:S02]  /*4b80*/  LOP3.LUT R30, R30, R3, RZ, 0x3c, !PT ;  /* 0x000000031e1e7212 */ /* 0x000fe400078e3cff */
[----:B------:R-:W-:Y:S01]  /*4b90*/  IMAD.U32 R11, RZ, RZ, UR7 ;  /* 0x00000007ff0b7e24 */ /* 0x000fe2000f8e00ff */
[----:B------:R-:W-:Y:S04]  /*4ba0*/  @!P5 R2UR UR16, R10 ;  /* 0x000000000a10d2ca */ /* 0x000fe800000e0000 */
[----:B------:R-:W-:Y:S11]  /*4bb0*/  @!P5 R2UR UR17, R11 ;  /* 0x000000000b11d2ca */ /* 0x000ff600000e0000 */
[----:B------:R-:W-:Y:S02]  /*4bc0*/  @!UPT UIADD3 URZ, UPT, UPT, URZ, URZ, URZ ;  /* 0x000000fffffff290 */ /* 0x000fe4000fffe0ff */
[----:B------:R3:W-:Y:S01]  /*4bd0*/  @!UP1 UTMALDG.3D [UR8], [UR16], desc[UR14] ;  /* 0x00000e08100095b4 */ /* 0x0007e20008011000 */
[----:B------:R3:W-:Y:S01]  /*4be0*/  @!P5 SYNCS.ARRIVE.TRANS64.RED.A0TR RZ, [UR6+0x110], R23 ;  /* 0x00011017ffffd9a7 */ /* 0x0007e20008300406 */
[----:B------:R-:W-:Y:S01]  /*4bf0*/  UPLOP3.LUT UP1, UPT, UPT, UPT, UPT, 0x80, 0x8 ;  /* 0x000000000008789c */ /* 0x000fe20003f2f070 */
[----:B------:R-:W-:Y:S01]  /*4c00*/  SYNCS.ARRIVE.TRANS64.RED.A1T0 RZ, [UR37], RZ ;  /* 0x000000ffffff79a7 */ /* 0x000fe20008100425 */
[----:B------:R-:W-:Y:S09]  /*4c10*/  @P3 BRA `(.L_x_89) ;  /* 0xfffffff400b43947 */ /* 0x000ff2000383ffff */
[----:B------:R-:W-:Y:S07]  /*4c20*/  MOV R0, UR6 ;  /* 0x0000000600007c02 */ /* 0x000fee0008000f00 */
.L_x_90:
[----:B-1----:R-:W-:-:S04]  /*4c30*/  SHF.L.U32 R3, R32, 0x1f, RZ ;  /* 0x0000001f20037819 */ /* 0x002fc800000006ff */
[----:B------:R1:W2:Y:S03]  /*4c40*/  SYNCS.PHASECHK.TRANS64.TRYWAIT P0, [R0+URZ+0x118], R3 ;  /* 0x00011803000075a7 */ /* 0x0002a600080011ff */
[----:B--2---:R-:W-:Y:S05]  /*4c50*/  @!P0 NANOSLEEP.SYNCS 0x989680 ;  /* 0x009896800000895d */ /* 0x004fea0003900000 */
[----:B------:R-:W2:Y:S02]  /*4c60*/  @!P0 SYNCS.PHASECHK.TRANS64 P0, [R0+URZ+0x118], R3 ;  /* 0x00011803000085a7 */ /* 0x000ea400080010ff */
[----:B--23--:R-:W-:Y:S05]  /*4c70*/  @P0 EXIT ;  /* 0x000000000000094d */ /* 0x00cfea0003800000 */
[----:B------:R-:W-:Y:S05]  /*4c80*/  BRA `(.L_x_90) ;  /* 0xfffffffc00e87947 */ /* 0x000fea000383ffff */
.L_x_81:
[----:B------:R-:W-:-:S06]  /*4c90*/  UISETP.GE.AND UP1, UPT, UR8, 0x4, UPT ;  /* 0x000000040800788c */ /* 0x000fcc000bf26270 */
[----:B------:R-:W-:-:S13]  /*4ca0*/  PLOP3.LUT P0, PT, PT, PT, UP1, 0x80, 0x8 ;  /* 0x000000000008781c */ /* 0x000fda0003f0f018 */
[----:B------:R-:W-:Y:S05]  /*4cb0*/  @!P0 EXIT ;  /* 0x000000000000894d */ /* 0x000fea0003800000 */
[----:B------:R-:W-:Y:S01]  /*4cc0*/  BAR.SYNC.DEFER_BLOCKING 0x6, 0xa0 ;  /* 0x0182800000007b1d */ /* 0x000fe20000010000 */
[C---:B------:R-:W-:Y:S01]  /*4cd0*/  IMAD.SHL.U32 R7, R0.reuse, 0x40, RZ ;  /* 0x0000004000077824 */ /* 0x040fe200078e00ff */
[----:B------:R-:W-:Y:S01]  /*4ce0*/  LOP3.LUT R237, R5, 0x60, R0, 0xf8, !PT ;  /* 0x0000006005ed7812 */ /* 0x000fe200078ef800 */
[C---:B------:R-:W-:Y:S01]  /*4cf0*/  IMAD.U32 R202, R0.reuse, 0x10000, RZ ;  /* 0x0001000000ca7824 */ /* 0x040fe200078e00ff */
[C---:B------:R-:W-:Y:S01]  /*4d00*/  LOP3.LUT R239, R0.reuse, 0x60, RZ, 0xc0, !PT ;  /* 0x0000006000ef7812 */ /* 0x040fe200078ec0ff */
[----:B------:R-:W-:Y:S01]  /*4d10*/  IMAD.SHL.U32 R224, R0, 0x8, RZ ;  /* 0x0000000800e07824 */ /* 0x000fe200078e00ff */
[----:B------:R-:W-:Y:S01]  /*4d20*/  UMOV UR49, 0x400 ;  /* 0x0000040000317882 */ /* 0x000fe20000000000 */
[----:B------:R-:W-:Y:S01]  /*4d30*/  LOP3.LUT R9, R7, 0x180, RZ, 0xc0, !PT ;  /* 0x0000018007097812 */ /* 0x000fe200078ec0ff */
[----:B------:R-:W-:Y:S01]  /*4d40*/  ULEA UR49, UR37, UR49, 0x18 ;  /* 0x0000003125317291 */ /* 0x000fe2000f8ec0ff */
[----:B------:R-:W1:Y:S01]  /*4d50*/  LDC R229, c[0x0][0x370] ;  /* 0x0000dc00ffe57b82 */ /* 0x000e620000000800 */
[----:B------:R-:W-:Y:S01]  /*4d60*/  LOP3.LUT R202, R202, 0x600000, RZ, 0xc0, !PT ;  /* 0x00600000caca7812 */ /* 0x000fe200078ec0ff */
[----:B------:R-:W-:Y:S01]  /*4d70*/  IMAD.MOV.U32 R201, RZ, RZ, RZ ;  /* 0x000000ffffc97224 */ /* 0x000fe200078e00ff */
[----:B------:R-:W-:Y:S01]  /*4d80*/  LOP3.LUT R224, R9, 0x30, R224, 0xf8, !PT ;  /* 0x0000003009e07812 */ /* 0x000fe200078ef8e0 */
[----:B------:R-:W-:Y:S01]  /*4d90*/  UIADD3 UR4, UPT, UPT, UR49, 0x2200, URZ ;  /* 0x0000220031047890 */ /* 0x000fe2000fffe0ff */
[----:B------:R-:W-:Y:S01]  /*4da0*/  CS2R R232, SRZ ;  /* 0x0000000000e87805 */ /* 0x000fe2000001ff00 */
[----:B------:R-:W-:Y:S01]  /*4db0*/  IMAD.MOV.U32 R241, RZ, RZ, RZ ;  /* 0x000000fffff17224 */ /* 0x000fe200078e00ff */
[----:B------:R-:W-:Y:S01]  /*4dc0*/  LOP3.LUT R224, R224, 0x1e40, R7, 0xf8, !PT ;  /* 0x00001e40e0e07812 */ /* 0x000fe200078ef807 */
[----:B------:R-:W2:Y:S01]  /*4dd0*/  LDC R136, c[0x0][0xb0c] ;  /* 0x0002c300ff887b82 */ /* 0x000ea20000000800 */
[----:B------:R-:W-:Y:S01]  /*4de0*/  IMAD.MOV.U32 R231, RZ, RZ, RZ ;  /* 0x000000ffffe77224 */ /* 0x000fe200078e00ff */
[----:B------:R-:W4:Y:S01]  /*4df0*/  LDCU.64 UR52, c[0x0][0x348] ;  /* 0x00006900ff3477ac */ /* 0x000f220008000a00 */
[----:B------:R-:W-:Y:S01]  /*4e00*/  IMAD.U32 R238, RZ, RZ, UR4 ;  /* 0x00000004ffee7e24 */ /* 0x000fe2000f8e00ff */
[----:B------:R-:W1:Y:S01]  /*4e10*/  LDCU UR50, c[0x0][0x384] ;  /* 0x00007080ff3277ac */ /* 0x000e620008000800 */
[----:B------:R-:W3:Y:S03]  /*4e20*/  LDS R3, [UR49+0x1e0] ;  /* 0x0001e031ff037984 */ /* 0x000ee60008000800 */
[----:B------:R-:W1:Y:S01]  /*4e30*/  LDC R226, c[0x0][0xb20] ;  /* 0x0002c800ffe27b82 */ /* 0x000e620000000800 */
[----:B------:R-:W1:Y:S01]  /*4e40*/  LDCU.64 UR38, c[0x0][0x888] ;  /* 0x00011100ff2677ac */ /* 0x000e620008000a00 */
[----:B------:R-:W1:Y:S06]  /*4e50*/  LDCU.64 UR44, c[0x0][0x8c0] ;  /* 0x00011800ff2c77ac */ /* 0x000e6c0008000a00 */
[----:B------:R-:W1:Y:S01]  /*4e60*/  LDC R129, c[0x0][0xb30] ;  /* 0x0002cc00ff817b82 */ /* 0x000e620000000800 */
[----:B------:R-:W-:-:S07]  /*4e70*/  UIADD3 UR48, UPT, UPT, UR49, 0x200, URZ ;  /* 0x0000020031307890 */ /* 0x000fce000fffe0ff */
[----:B------:R-:W1:Y:S08]  /*4e80*/  LDC R227, c[0x0][0x388] ;  /* 0x0000e200ffe37b82 */ /* 0x000e700000000800 */
[----:B------:R-:W1:Y:S08]  /*4e90*/  LDC.64 R212, c[0x0][0xb10] ;  /* 0x0002c400ffd47b82 */ /* 0x000e700000000a00 */
[----:B------:R-:W1:Y:S01]  /*4ea0*/  LDC.64 R132, c[0x0][0xb18] ;  /* 0x0002c600ff847b82 */ /* 0x000e620000000a00 */
[----:B---3--:R-:W-:-:S07]  /*4eb0*/  IMAD.IADD R202, R3, 0x1, R202 ;  /* 0x0000000103ca7824 */ /* 0x008fce00078e02ca */
[----:B------:R-:W3:Y:S01]  /*4ec0*/  LDC.64 R208, c[0x0][0x888] ;  /* 0x00022200ffd07b82 */ /* 0x000ee20000000a00 */
[----:B------:R-:W-:Y:S02]  /*4ed0*/  IMAD.SHL.U32 R3, R0, 0x10, RZ ;  /* 0x0000001000037824 */ /* 0x000fe400078e00ff */
[----:B------:R-:W-:-:S03]  /*4ee0*/  VIADD R0, R224, UR49 ;  /* 0x00000031e0007c36 */ /* 0x000fc60008000000 */
[C---:B------:R-:W-:Y:S02]  /*4ef0*/  LOP3.LUT R5, R3.reuse, 0x20, RZ, 0xc0, !PT ;  /* 0x0000002003057812 */ /* 0x040fe400078ec0ff */
[----:B------:R-:W1:Y:S01]  /*4f00*/  LDC.64 R130, c[0x0][0xb28] ;  /* 0x0002ca00ff827b82 */ /* 0x000e620000000a00 */
[----:B------:R-:W-:Y:S02]  /*4f10*/  LOP3.LUT R3, R3, 0x40, RZ, 0xc0, !PT ;  /* 0x0000004003037812 */ /* 0x000fe400078ec0ff */
[--C-:B------:R-:W-:Y:S02]  /*4f20*/  IADD3 R236, PT, PT, -R5, 0x200, R0.reuse ;  /* 0x0000020005ec7810 */ /* 0x100fe40007ffe100 */
[----:B------:R-:W-:-:S03]  /*4f30*/  IADD3 R235, PT, PT, -R3, 0x200, R0 ;  /* 0x0000020003eb7810 */ /* 0x000fc60007ffe100 */
[----:B------:R-:W1:Y:S01]  /*4f40*/  LDC.64 R210, c[0x0][0x890] ;  /* 0x00022400ffd27b82 */ /* 0x000e620000000a00 */
[----:B------:R-:W-:-:S07]  /*4f50*/  IMAD.IADD R234, R236, 0x1, -R3 ;  /* 0x00000001ecea7824 */ /* 0x000fce00078e0a03 */
[----:B------:R-:W1:Y:S08]  /*4f60*/  LDC.64 R206, c[0x0][0x8b0] ;  /* 0x00022c00ffce7b82 */ /* 0x000e700000000a00 */
[----:B------:R-:W1:Y:S08]  /*4f70*/  LDC.64 R204, c[0x0][0x8a8] ;  /* 0x00022a00ffcc7b82 */ /* 0x000e700000000a00 */
[----:B--2-4-:R-:W1:Y:S02]  /*4f80*/  LDC R228, c[0x0][0x374] ;  /* 0x0000dd00ffe47b82 */ /* 0x014e640000000800 */
.L_x_109:
[C---:B------:R-:W-:Y:S02]  /*4f90*/  LEA R0, R241.reuse, UR49, 0x3 ;  /* 0x00000031f1007c11 */ /* 0x040fe4000f8e18ff */
[----:B------:R-:W-:Y:S02]  /*4fa0*/  SHF.L.U32 R3, R232, 0x1f, RZ ;  /* 0x0000001fe8037819 */ /* 0x000fe400000006ff */
[----:B------:R-:W-:Y:S02]  /*4fb0*/  LEA R16, R241, UR49, 0x4 ;  /* 0x00000031f1107c11 */ /* 0x000fe4000f8e20ff */
[----:B--2---:R-:W2:Y:S02]  /*4fc0*/  SYNCS.PHASECHK.TRANS64.TRYWAIT P0, [R0+URZ+0x130], R3 ;  /* 0x00013003000075a7 */ /* 0x004ea400080011ff */
[----:B-12---:R-:W-:Y:S05]  /*4fd0*/  @!P0 BRA `(.L_x_91) ;  /* 0x0000003000008947 */ /* 0x006fea0003800000 */
.L_x_167:
[----:B------:R-:W4:Y:S01]  /*4fe0*/  LDC.64 R12, c[0x0][0xb10] ;  /* 0x0002c400ff0c7b82 */ /* 0x000f220000000a00 */
[----:B------:R-:W3:Y:S01]  /*4ff0*/  LDS.128 R16, [R16+0x1c0] ;  /* 0x0001c00010107984 */ /* 0x000ee20000000c00 */
[----:B-1----:R-:W-:Y:S01]  /*5000*/  ISETP.NE.AND P1, PT, R129, 0x1, PT ;  /* 0x000000018100780c */ /* 0x002fe20003f25270 */
[----:B--2---:R-:W-:Y:S01]  /*5010*/  VIADD R0, R0, 0x140 ;  /* 0x0000014000007836 */ /* 0x004fe20000000000 */
[----:B------:R-:W-:Y:S04]  /*5020*/  ISETP.GE.AND P0, PT, R134, 0x1, PT ;  /* 0x000000018600780c */ /* 0x000fe80003f06270 */
[----:B------:R-:W1:Y:S01]  /*5030*/  LDC.64 R10, c[0x0][0xb18] ;  /* 0x0002c600ff0a7b82 */ /* 0x000e620000000a00 */
[----:B------:R-:W-:Y:S01]  /*5040*/  PRMT R0, RZ, 0x654, R0 ;  /* 0x00000654ff007816 */ /* 0x000fe20000000000 */
[----:B------:R-:W-:Y:S01]  /*5050*/  @!PT LDS RZ, [RZ] ;  /* 0x00000000fffff984 */ /* 0x000fe20000000800 */
[----:B------:R-:W-:Y:S01]  /*5060*/  @!PT LDS RZ, [RZ] ;  /* 0x00000000fffff984 */ /* 0x000fe20000000800 */
[----:B------:R-:W-:Y:S01]  /*5070*/  @!PT LDS RZ, [RZ] ;  /* 0x00000000fffff984 */ /* 0x000fe20000000800 */
[----:B------:R-:W-:Y:S01]  /*5080*/  @!PT LDS RZ, [RZ] ;  /* 0x00000000fffff984 */ /* 0x000fe20000000800 */
[----:B------:R2:W-:Y:S06]  /*5090*/  MEMBAR.ALL.CTA ;  /* 0x0000000000007992 */ /* 0x0005ec0000008000 */
[----:B--2---:R-:W2:Y:S01]  /*50a0*/  FENCE.VIEW.ASYNC.S ;  /* 0x00000000000073c6 */ /* 0x004ea20000000000 */
[----:B------:R-:W1:Y:S08]  /*50b0*/  @!P1 LDC R14, c[0x0][0xb20] ;  /* 0x0002c800ff0e9b82 */ /* 0x000e700000000800 */
[----:B------:R-:W1:Y:S01]  /*50c0*/  @!P1 LDC R9, c[0x0][0xb0c] ;  /* 0x0002c300ff099b82 */ /* 0x000e620000000800 */
[----:B--2---:R2:W-:Y:S01]  /*50d0*/  SYNCS.ARRIVE.TRANS64.RED.A1T0 RZ, [R0+URZ], RZ ;  /* 0x000000ff00ff79a7 */ /* 0x0045e200081004ff */
[----:B---3--:R-:W-:Y:S04]  /*50e0*/  LOP3.LUT P4, RZ, R18, 0x1, RZ, 0xc0, !PT ;  /* 0x0000000112ff7812 */ /* 0x008fe8000788c0ff */
[----:B------:R-:W-:Y:S09]  /*50f0*/  P2R R240, PR, RZ, 0x10 ;  /* 0x00000010fff07803 */ /* 0x000ff20000000000 */
[----:B------:R-:W-:Y:S02]  /*5100*/  @P4 MOV R137, R16 ;  /* 0x0000001000894202 */ /* 0x000fe40000000f00 */
[----:B------:R-:W-:Y:S01]  /*5110*/  @P4 LOP3.LUT R135, R17, 0xffff, RZ, 0xc0, !PT ;  /* 0x0000ffff11874812 */ /* 0x000fe200078ec0ff */
[----:B--2-4-:R-:W-:Y:S06]  /*5120*/  @!P0 BRA `(.L_x_92) ;  /* 0x0000000000a48947 */ /* 0x014fec0003800000 */
[----:B------:R-:W-:Y:S01]  /*5130*/  IMAD.HI.U32 R23, R228, R133, RZ ;  /* 0x00000085e4177227 */ /* 0x000fe200078e00ff */
[----:B------:R-:W-:Y:S02]  /*5140*/  ISETP.NE.AND P0, PT, R132, 0x1, PT ;  /* 0x000000018400780c */ /* 0x000fe40003f05270 */
[----:B------:R-:W-:Y:S01]  /*5150*/  ISETP.NE.AND P2, PT, R134, 0x1, PT ;  /* 0x000000018600780c */ /* 0x000fe20003f45270 */
[----:B------:R-:W-:Y:S01]  /*5160*/  IMAD.HI.U32 R22, R229, R212, RZ ;  /* 0x000000d4e5167227 */ /* 0x000fe200078e00ff */
[----:B------:R-:W-:Y:S02]  /*5170*/  SHF.R.U32.HI R23, RZ, R226, R23 ;  /* 0x000000e2ff177219 */ /* 0x000fe40000011617 */
[----:B------:R-:W-:Y:S01]  /*5180*/  ISETP.NE.AND P3, PT, R136, 0x1, PT ;  /* 0x000000018800780c */ /* 0x000fe20003f65270 */
[----:B------:R-:W-:Y:S01]  /*5190*/  IMAD.HI.U32 R26, R137, R212, RZ ;  /* 0x000000d4891a7227 */ /* 0x000fe200078e00ff */
[----:B------:R-:W-:Y:S02]  /*51a0*/  SHF.R.U32.HI R22, RZ, R213, R22 ;  /* 0x000000d5ff167219 */ /* 0x000fe40000011616 */
[----:B------:R-:W-:Y:S01]  /*51b0*/  SEL R3, R228, R23, !P0 ;  /* 0x00000017e4037207 */ /* 0x000fe20004000000 */
[----:B------:R-:W-:Y:S01]  /*51c0*/  IMAD.HI.U32 R23, R135, R133, RZ ;  /* 0x0000008587177227 */ /* 0x000fe200078e00ff */
[----:B------:R-:W-:Y:S02]  /*51d0*/  SEL R7, R229, R22, !P3 ;  /* 0x00000016e5077207 */ /* 0x000fe40005800000 */
[----:B------:R-:W-:Y:S01]  /*51e0*/  SHF.R.U32.HI R26, RZ, R213, R26 ;  /* 0x000000d5ff1a7219 */ /* 0x000fe2000001161a */
[-C--:B------:R-:W-:Y:S04]  /*51f0*/  IMAD.HI.U32 R22, R3, R130.reuse, RZ ;  /* 0x0000008203167227 */ /* 0x080fe800078e00ff */
[----:B------:R-:W-:Y:S01]  /*5200*/  IMAD.HI.U32 R24, R7, R130, RZ ;  /* 0x0000008207187227 */ /* 0x000fe200078e00ff */
[-C--:B------:R-:W-:Y:S02]  /*5210*/  @P2 SHF.R.U32.HI R3, RZ, R131.reuse, R22 ;  /* 0x00000083ff032219 */ /* 0x080fe40000011616 */
[----:B------:R-:W-:Y:S02]  /*5220*/  SHF.R.U32.HI R22, RZ, R226, R23 ;  /* 0x000000e2ff167219 */ /* 0x000fe40000011617 */
[----:B------:R-:W-:Y:S01]  /*5230*/  @P2 SHF.R.U32.HI R7, RZ, R131, R24 ;  /* 0x00000083ff072219 */ /* 0x000fe20000011618 */
[C---:B------:R-:W-:Y:S01]  /*5240*/  IMAD R2, R134.reuse, R3, RZ ;  /* 0x0000000386027224 */ /* 0x040fe200078e02ff */
[----:B------:R-:W-:Y:S02]  /*5250*/  SEL R5, R135, R22, !P0 ;  /* 0x0000001687057207 */ /* 0x000fe40004000000 */
[----:B------:R-:W-:Y:S01]  /*5260*/  SEL R3, R137, R26, !P3 ;  /* 0x0000001a89037207 */ /* 0x000fe20005800000 */
[----:B------:R-:W-:Y:S01]  /*5270*/  IMAD R4, R134, R7, RZ ;  /* 0x0000000786047224 */ /* 0x000fe200078e02ff */
[C---:B------:R-:W-:Y:S01]  /*5280*/  ISETP.GE.AND P0, PT, R5.reuse, R2, PT ;  /* 0x000000020500720c */ /* 0x040fe20003f06270 */
[----:B------:R-:W-:Y:S03]  /*5290*/  IMAD.HI.U32 R6, R5, R130, RZ ;  /* 0x0000008205067227 */ /* 0x000fe600078e00ff */
[----:B------:R-:W-:Y:S01]  /*52a0*/  ISETP.GE.OR P0, PT, R3, R4, P0 ;  /* 0x000000040300720c */ /* 0x000fe20000706670 */
[----:B------:R-:W-:Y:S01]  /*52b0*/  IMAD.MOV R4, RZ, RZ, -R3 ;  /* 0x000000ffff047224 */ /* 0x000fe200078e0a03 */
[-C--:B------:R-:W-:Y:S03]  /*52c0*/  SHF.R.U32.HI R6, RZ, R131.reuse, R6 ;  /* 0x00000083ff067219 */ /* 0x080fe60000011606 */
[----:B------:R-:W-:Y:S01]  /*52d0*/  IMAD R137, R136, R4, R137 ;  /* 0x0000000488897224 */ /* 0x000fe200078e0289 */
[----:B------:R-:W-:Y:S05]  /*52e0*/  SEL R15, R5, R6, !P2 ;  /* 0x00000006050f7207 */ /* 0x000fea0005000000 */
[----:B------:R-:W-:Y:S02]  /*52f0*/  IMAD.MOV R6, RZ, RZ, -R15 ;  /* 0x000000ffff067224 */ /* 0x000fe400078e0a0f */
[C---:B------:R-:W-:Y:S04]  /*5300*/  @!P0 IMAD.HI.U32 R2, R3.reuse, R130, RZ ;  /* 0x0000008203028227 */ /* 0x040fe800078e00ff */
[----:B------:R-:W-:Y:S01]  /*5310*/  IMAD R6, R134, R6, R5 ;  /* 0x0000000686067224 */ /* 0x000fe200078e0205 */
[----:B------:R-:W-:Y:S04]  /*5320*/  @!P0 SHF.R.U32.HI R2, RZ, R131, R2 ;  /* 0x00000083ff028219 */ /* 0x000fe80000011602 */
[----:B------:R-:W-:Y:S02]  /*5330*/  @!P0 SEL R0, R3, R2, !P2 ;  /* 0x0000000203008207 */ /* 0x000fe40005000000 */
[----:B------:R-:W-:Y:S02]  /*5340*/  IADD3 R2, PT, PT, -R5, RZ, RZ ;  /* 0x000000ff05027210 */ /* 0x000fe40007ffe1ff */
[----:B------:R-:W-:Y:S01]  /*5350*/  @!P0 IADD3 R8, PT, PT, R15, -R0, RZ ;  /* 0x800000000f088210 */ /* 0x000fe20007ffe0ff */
[----:B------:R-:W-:Y:S02]  /*5360*/  @!P0 IMAD R0, R7, R6, R0 ;  /* 0x0000000607008224 */ /* 0x000fe400078e0200 */
[----:B------:R-:W-:Y:S02]  /*5370*/  IMAD R135, R132, R2, R135 ;  /* 0x0000000284877224 */ /* 0x000fe400078e0287 */
[----:B------:R-:W-:Y:S02]  /*5380*/  @!P0 IMAD R5, R8, R134, R3 ;  /* 0x0000008608058224 */ /* 0x000fe400078e0203 */
[----:B------:R-:W-:Y:S04]  /*5390*/  @!P0 IMAD.MOV.U32 R3, RZ, RZ, R0 ;  /* 0x000000ffff038224 */ /* 0x000fe800078e0000 */
[----:B------:R-:W-:Y:S02]  /*53a0*/  IMAD R137, R3, R136, R137 ;  /* 0x0000008803897224 */ /* 0x000fe400078e0289 */
[----:B------:R-:W-:Y:S07]  /*53b0*/  IMAD R135, R5, R132, R135 ;  /* 0x0000008405877224 */ /* 0x000fee00078e0287 */
.L_x_92:
[----:B-1----:R-:W-:Y:S01]  /*53c0*/  @!P1 ISETP.NE.AND P0, PT, R10, 0x1, PT ;  /* 0x000000010a00980c */ /* 0x002fe20003f05270 */
[----:B------:R-:W-:Y:S01]  /*53d0*/  @!P1 IMAD.HI.U32 R0, R137, R12, RZ ;  /* 0x0000000c89009227 */ /* 0x000fe200078e00ff */
[----:B------:R-:W-:Y:S01]  /*53e0*/  @!P1 ISETP.NE.AND P2, PT, R9, 0x1, PT ;  /* 0x000000010900980c */ /* 0x000fe20003f45270 */
[----:B------:R-:W-:Y:S01]  /*53f0*/  ULOP3.LUT UP0, URZ, UR48, 0x1b0, URZ, 0xc0, !UPT ;  /* 0x000001b030ff7892 */ /* 0x000fe2000f80c0ff */
[----:B------:R-:W-:Y:S01]  /*5400*/  R2UR UR42, R21 ;  /* 0x00000000152a72ca */ /* 0x000fe200000e0000 */
[----:B------:R-:W-:Y:S01]  /*5410*/  @!P1 IMAD.HI.U32 R3, R135, R11, RZ ;  /* 0x0000000b87039227 */ /* 0x000fe200078e00ff */
[----:B------:R-:W-:Y:S02]  /*5420*/  @!P1 SHF.R.U32.HI R0, RZ, R13, R0 ;  /* 0x0000000dff009219 */ /* 0x000fe40000011600 */
[----:B------:R-:W-:Y:S01]  /*5430*/  R2UR UR41, R20 ;  /* 0x00000000142972ca */ /* 0x000fe200000e0000 */
[----:B------:R-:W-:Y:S01]  /*5440*/  VIADD R241, R241, 0x1 ;  /* 0x00000001f1f17836 */ /* 0x000fe20000000000 */
[----:B------:R-:W-:Y:S02]  /*5450*/  @!P1 SHF.R.U32.HI R2, RZ, R14, R3 ;  /* 0x0000000eff029219 */ /* 0x000fe40000011603 */
[----:B------:R-:W-:Y:S02]  /*5460*/  @!P1 SEL R3, R137, R0, !P2 ;  /* 0x0000000089039207 */ /* 0x000fe40005000000 */
[----:B------:R-:W-:Y:S02]  /*5470*/  @!P1 SEL R2, R135, R2, !P0 ;  /* 0x0000000287029207 */ /* 0x000fe40004000000 */
[----:B------:R-:W-:Y:S01]  /*5480*/  @P4 SHF.R.U32.HI R230, RZ, 0x10, R17 ;  /* 0x00000010ffe64819 */ /* 0x000fe20000011611 */
[----:B------:R-:W-:Y:S02]  /*5490*/  USHF.L.U32 UR42, UR42, 0x7, URZ ;  /* 0x000000072a2a7899 */ /* 0x000fe400080006ff */
[----:B------:R-:W-:Y:S02]  /*54a0*/  @!P1 IMAD.IADD R0, R2, 0x1, -R3 ;  /* 0x0000000102009824 */ /* 0x000fe400078e0a03 */
[----:B------:R-:W-:Y:S01]  /*54b0*/  @!P1 IMAD.IADD R2, R3, 0x1, -R2 ;  /* 0x0000000103029824 */ /* 0x000fe200078e0a02 */
[----:B------:R-:W-:Y:S01]  /*54c0*/  USHF.L.U32 UR41, UR41, 0x6, URZ ;  /* 0x0000000629297899 */ /* 0x000fe200080006ff */
[----:B------:R-:W-:Y:S02]  /*54d0*/  @!P1 IMAD R137, R0, R9, R137 ;  /* 0x0000000900899224 */ /* 0x000fe400078e0289 */
[----:B------:R-:W-:Y:S01]  /*54e0*/  @!P1 IMAD R135, R2, R10, R135 ;  /* 0x0000000a02879224 */ /* 0x000fe200078e0287 */
[----:B------:R-:W-:Y:S08]  /*54f0*/  BRA.U !UP0, `(.L_x_93) ;  /* 0x0000000108407547 */ /* 0x000ff0000b800000 */
[----:B------:R-:W1:Y:S01]  /*5500*/  LDCU.64 UR8, c[0x4][0x80] ;  /* 0x01001000ff0877ac */ /* 0x000e620008000a00 */
[----:B------:R-:W-:Y:S01]  /*5510*/  MOV R3, 0x0 ;  /* 0x0000000000037802 */ /* 0x000fe20000000f00 */
[----:B------:R-:W-:Y:S02]  /*5520*/  HFMA2 R12, -RZ, RZ, 0, 5.9604644775390625e-08 ;  /* 0x00000001ff0c7431 */ /* 0x000fe400000001ff */
[----:B------:R-:W-:Y:S02]  /*5530*/  IMAD.MOV.U32 R8, RZ, RZ, 0x70 ;  /* 0x00000070ff087424 */ /* 0x000fe400078e00ff */
[----:B------:R-:W-:Y:S01]  /*5540*/  IMAD.MOV.U32 R13, RZ, RZ, RZ ;  /* 0x000000ffff0d7224 */ /* 0x000fe200078e00ff */
[----:B------:R-:W2:Y:S01]  /*5550*/  LDCU.64 UR6, c[0x4][0x88] ;  /* 0x01001100ff0677ac */ /* 0x000ea20008000a00 */
[----:B------:R-:W3:Y:S01]  /*5560*/  LDC.64 R2, c[0x4][R3] ;  /* 0x0100000003027b82 */ /* 0x000ee20000000a00 */
[----:B------:R-:W4:Y:S01]  /*5570*/  LDCU.64 UR4, c[0x4][0x8] ;  /* 0x01000100ff0477ac */ /* 0x000f220008000a00 */
[----:B-1----:R-:W-:Y:S01]  /*5580*/  MOV R5, UR9 ;  /* 0x0000000900057c02 */ /* 0x002fe20008000f00 */
[----:B------:R-:W-:Y:S01]  /*5590*/  IMAD.U32 R4, RZ, RZ, UR8 ;  /* 0x00000008ff047e24 */ /* 0x000fe2000f8e00ff */
[----:B--2---:R-:W-:Y:S01]  /*55a0*/  MOV R7, UR7 ;  /* 0x0000000700077c02 */ /* 0x004fe20008000f00 */
[----:B------:R-:W-:Y:S01]  /*55b0*/  IMAD.U32 R6, RZ, RZ, UR6 ;  /* 0x00000006ff067e24 */ /* 0x000fe2000f8e00ff */
[----:B----4-:R-:W-:Y:S01]  /*55c0*/  MOV R11, UR5 ;  /* 0x00000005000b7c02 */ /* 0x010fe20008000f00 */
[----:B------:R-:W-:Y:S02]  /*55d0*/  IMAD.U32 R10, RZ, RZ, UR4 ;  /* 0x00000004ff0a7e24 */ /* 0x000fe4000f8e00ff */
[----:B------:R-:W-:Y:S07]  /*55e0*/  LEPC R20, `(.L_x_93) ;  /* 0x000000001014794e */ /* 0x000fee0000000000 */
[----:B---3-5:R-:W-:Y:S05]  /*55f0*/  CALL.ABS.NOINC R2 ;  /* 0x0000000002007343 */ /* 0x028fea0003c00000 */
.L_x_93:
[----:B------:R-:W-:Y:S01]  /*5600*/  LOP3.LUT P0, RZ, R238, 0x1b0, RZ, 0xc0, !PT ;  /* 0x000001b0eeff7812 */ /* 0x000fe2000780c0ff */
[----:B------:R-:W-:Y:S11]  /*5610*/  BSSY.RECONVERGENT B6, `(.L_x_94) ;  /* 0x0000013000067945 */ /* 0x000ff60003800200 */
[----:B------:R-:W-:Y:S01]  /*5620*/  @!UPT UIADD3 URZ, UPT, UPT, URZ, URZ, URZ ;  /* 0x000000fffffff290 */ /* 0x000fe2000fffe0ff */
[----:B------:R-:W-:Y:S05]  /*5630*/  @!P0 BRA `(.L_x_95) ;  /* 0x0000000000408947 */ /* 0x000fea0003800000 */
        /* <DEDUP_REMOVED lines=16> */
.L_x_95:
[----:B------:R-:W-:Y:S05]  /*5740*/  BSYNC.RECONVERGENT B6 ;  /* 0x0000000000067941 */ /* 0x000fea0003800200 */
.L_x_94:
[----:B------:R-:W-:Y:S01]  /*5750*/  ISETP.NE.U32.AND P3, PT, R210, RZ, PT ;  /* 0x000000ffd200720c */ /* 0x000fe20003f65070 */
[----:B------:R-:W-:Y:S01]  /*5760*/  UISETP.NE.AND UP1, UPT, UR51, URZ, UPT ;  /* 0x000000ff3300728c */ /* 0x000fe2000bf25270 */
[----:B------:R-:W-:Y:S02]  /*5770*/  ISETP.NE.U32.AND P4, PT, R206, RZ, PT ;  /* 0x000000ffce00720c */ /* 0x000fe40003f85070 */
[----:B------:R-:W-:Y:S02]  /*5780*/  ISETP.NE.AND.EX P3, PT, R211, RZ, PT, P3 ;  /* 0x000000ffd300720c */ /* 0x000fe40003f65330 */
[----:B------:R-:W-:Y:S02]  /*5790*/  PLOP3.LUT P1, PT, PT, PT, PT, 0x8, 0x80 ;  /* 0x000000000080781c */ /* 0x000fe40003f2e170 */
[----:B------:R-:W-:Y:S02]  /*57a0*/  PLOP3.LUT P0, PT, PT, PT, UP1, 0x80, 0x8 ;  /* 0x000000000008781c */ /* 0x000fe40003f0f018 */
[----:B------:R-:W-:Y:S02]  /*57b0*/  ISETP.NE.AND.EX P4, PT, R207, RZ, PT, P4 ;  /* 0x000000ffcf00720c */ /* 0x000fe40003f85340 */
[----:B------:R-:W1:Y:S09]  /*57c0*/  @UP1 LDCU.64 UR4, c[0x0][0x888] ;  /* 0x00011100ff0417ac */ /* 0x000e720008000a00 */
[----:B------:R-:W-:Y:S01]  /*57d0*/  @P0 PLOP3.LUT P1, PT, P3, PT, PT, 0x80, 0x8 ;  /* 0x000000000008081c */ /* 0x000fe20001f2f070 */
[----:B-1----:R-:W-:Y:S04]  /*57e0*/  @UP1 UISETP.NE.U32.AND UP0, UPT, UR4, URZ, UPT ;  /* 0x000000ff0400128c */ /* 0x002fe8000bf05070 */
[----:B------:R-:W-:Y:S04]  /*57f0*/  @UP1 UISETP.NE.AND.EX UP0, UPT, UR5, URZ, UPT, UP0 ;  /* 0x000000ff0500128c */ /* 0x000fe8000bf05300 */
[----:B------:R-:W-:Y:S01]  /*5800*/  @UP1 USEL UR4, URZ, 0xffffffff, UP0 ;  /* 0xffffffffff041887 */ /* 0x000fe20008000000 */
[----:B------:R-:W-:Y:S11]  /*5810*/  @!P3 BRA `(.L_x_96) ;  /* 0x00000000002cb947 */ /* 0x000ff60003800000 */
[----:B------:R-:W-:Y:S01]  /*5820*/  ISETP.NE.U32.AND P2, PT, R208, RZ, PT ;  /* 0x000000ffd000720c */ /* 0x000fe20003f45070 */
[----:B------:R-:W-:Y:S03]  /*5830*/  IMAD.MOV.U32 R215, RZ, RZ, 0x1 ;  /* 0x00000001ffd77424 */ /* 0x000fe600078e00ff */
[----:B------:R-:W-:Y:S11]  /*5840*/  ISETP.NE.AND.EX P2, PT, R209, RZ, PT, P2 ;  /* 0x000000ffd100720c */ /* 0x000ff60003f45320 */
[----:B------:R-:W-:Y:S02]  /*5850*/  @!UPT UIADD3 URZ, UPT, UPT, URZ, URZ, URZ ;  /* 0x000000fffffff290 */ /* 0x000fe4000fffe0ff */
[----:B------:R-:W1:Y:S01]  /*5860*/  @P2 LDC.64 R2, c[0x0][0x888] ;  /* 0x00022200ff022b82 */ /* 0x000e620000000a00 */
[----:B------:R-:W-:Y:S04]  /*5870*/  @P2 IMAD R0, R210, UR36, RZ ;  /* 0x00000024d2002c24 */ /* 0x000fe8000f8e02ff */
[----:B-1----:R-:W-:Y:S04]  /*5880*/  @P2 IMAD.WIDE R2, R0, 0x4, R2 ;  /* 0x0000000400022825 */ /* 0x002fe800078e0202 */
[----:B------:R-:W-:Y:S01]  /*5890*/  HFMA2 R0, -RZ, RZ, 0, 5.9604644775390625e-08 ;  /* 0x00000001ff007431 */ /* 0x000fe200000001ff */
[----:B-----5:R1:W5:Y:S04]  /*58a0*/  @P2 LDG.E R141, desc[UR46][R2.64] ;  /* 0x0000002e028d2981 */ /* 0x020368000c1e1900 */
[----:B------:R-:W-:Y:S01]  /*58b0*/  @!P2 PRMT R215, R0, 0x7610, R215 ;  /* 0x0000761000d7a816 */ /* 0x000fe200000000d7 */
[----:B-1----:R-:W2:Y:S06]  /*58c0*/  @!P2 LDC R141, c[0x0][0x880] ;  /* 0x00022000ff8dab82 */ /* 0x002eac0000000800 */
.L_x_96:
[----:B------:R-:W-:Y:S05]  /*58d0*/  @!P4 BRA `(.L_x_97) ;  /* 0x000000000020c947 */ /* 0x000fea0003800000 */
[----:B------:R-:W-:Y:S04]  /*58e0*/  ISETP.NE.U32.AND P2, PT, R204, RZ, PT ;  /* 0x000000ffcc00720c */ /* 0x000fe80003f45070 */
[----:B------:R-:W-:Y:S11]  /*58f0*/  ISETP.NE.AND.EX P2, PT, R205, RZ, PT, P2 ;  /* 0x000000ffcd00720c */ /* 0x000ff60003f45320 */
[----:B------:R-:W-:Y:S02]  /*5900*/  @!UPT UIADD3 URZ, UPT, UPT, URZ, URZ, URZ ;  /* 0x000000fffffff290 */ /* 0x000fe4000fffe0ff */
[----:B------:R-:W1:Y:S01]  /*5910*/  @P2 LDC.64 R2, c[0x0][0x8a8] ;  /* 0x00022a00ff022b82 */ /* 0x000e620000000a00 */
[----:B------:R-:W-:Y:S04]  /*5920*/  @P2 IMAD R0, R206, UR36, RZ ;  /* 0x00000024ce002c24 */ /* 0x000fe8000f8e02ff */
[----:B-1----:R-:W-:Y:S05]  /*5930*/  @P2 IMAD.WIDE R2, R0, 0x4, R2 ;  /* 0x0000000400022825 */ /* 0x002fea00078e0202 */
[----:B-----5:R1:W5:Y:S02]  /*5940*/  @P2 LDG.E R139, desc[UR46][R2.64] ;  /* 0x0000002e028b2981 */ /* 0x020364000c1e1900 */
[----:B-1----:R-:W3:Y:S02]  /*5950*/  @!P2 LDC R139, c[0x0][0x8a0] ;  /* 0x00022800ff8bab82 */ /* 0x002ee40000000800 */
.L_x_97:
[----:B--2--5:R-:W-:Y:S01]  /*5960*/  @P0 FSETP.NEU.AND P4, PT, R141, RZ, PT ;  /* 0x000000ff8d00020b */ /* 0x024fe20003f8d000 */
[----:B------:R-:W-:Y:S01]  /*5970*/  IMAD.U32 R0, RZ, RZ, UR4 ;  /* 0x00000004ff007e24 */ /* 0x000fe2000f8e00ff */
[----:B------:R-:W-:Y:S01]  /*5980*/  @P0 LOP3.LUT P2, RZ, R215, 0xff, RZ, 0xc0, !PT ;  /* 0x000000ffd7ff0812 */ /* 0x000fe2000784c0ff */
[----:B------:R-:W1:Y:S01]  /*5990*/  LDCU UR4, c[0x0][0x8c8] ;  /* 0x00011900ff0477ac */ /* 0x000e620008000800 */
[----:B------:R-:W-:Y:S01]  /*59a0*/  @P0 SEL R3, RZ, 0xffffffff, P4 ;  /* 0xffffffffff030807 */ /* 0x000fe20002000000 */
[----:B------:R-:W-:Y:S03]  /*59b0*/  UISETP.NE.U32.AND UP0, UPT, UR44, URZ, UPT ;  /* 0x000000ff2c00728c */ /* 0x000fe6000bf05070 */
[----:B------:R-:W-:Y:S01]  /*59c0*/  @P1 SEL R3, R0, R3, !P2 ;  /* 0x0000000300031207 */ /* 0x000fe20005000000 */
[----:B------:R-:W-:Y:S03]  /*59d0*/  UISETP.NE.AND.EX UP0, UPT, UR45, URZ, UPT, UP0 ;  /* 0x000000ff2d00728c */ /* 0x000fe6000bf05300 */
[----:B------:R-:W-:Y:S04]  /*59e0*/  @P0 LOP3.LUT R3, R3, 0x1, RZ, 0xc0, !PT ;  /* 0x0000000103030812 */ /* 0x000fe800078ec0ff */
[----:B------:R-:W-:Y:S01]  /*59f0*/  ISETP.NE.U32.OR P1, PT, R3, 0x1, !P0 ;  /* 0x000000010300780c */ /* 0x000fe20004725470 */
[----:B-1----:R-:W-:Y:S11]  /*5a00*/  IMAD.U32 R2, RZ, RZ, UR4 ;  /* 0x00000004ff027e24 */ /* 0x002ff6000f8e00ff */
[----:B------:R-:W-:Y:S01]  /*5a10*/  @!UPT UIADD3 URZ, UPT, UPT, URZ, URZ, URZ ;  /* 0x000000fffffff290 */ /* 0x000fe2000fffe0ff */
[----:B------:R-:W-:Y:S01]  /*5a20*/  @P1 SHF.L.U32 R3, R231, 0x1f, RZ ;  /* 0x0000001fe7031819 */ /* 0x000fe200000006ff */
[----:B------:R-:W-:Y:S06]  /*5a30*/  BRA.U !UP0, `(.L_x_98) ;  /* 0x00000001084c7547 */ /* 0x000fec000b800000 */
[----:B------:R-:W-:Y:S01]  /*5a40*/  ISETP.LE.AND P2, PT, R227, UR41, PT ;  /* 0x00000029e3007c0c */ /* 0x000fe2000bf43270 */
[C---:B------:R-:W-:Y:S05]  /*5a50*/  VIADD R0, R237.reuse, UR42 ;  /* 0x0000002aed007c36 */ /* 0x040fea0008000000 */
[----:B------:R-:W-:Y:S01]  /*5a60*/  ISETP.GE.OR P2, PT, R0, UR50, P2 ;  /* 0x0000003200007c0c */ /* 0x000fe20009746670 */
[----:B------:R-:W-:Y:S11]  /*5a70*/  IMAD.U32 R0, RZ, RZ, UR42 ;  /* 0x0000002aff007e24 */ /* 0x000ff6000f8e00ff */
[----:B------:R-:W-:Y:S01]  /*5a80*/  @!UPT UIADD3 URZ, UPT, UPT, URZ, URZ, URZ ;  /* 0x000000fffffff290 */ /* 0x000fe2000fffe0ff */
[----:B------:R-:W-:Y:S01]  /*5a90*/  @!P2 IADD3 R6, P0, PT, R237, UR42, RZ ;  /* 0x0000002aed06ac10 */ /* 0x000fe2000ff1e0ff */
[----:B------:R-:W1:Y:S01]  /*5aa0*/  @!P2 LDC.64 R4, c[0x0][0x8d0] ;  /* 0x00023400ff04ab82 */ /* 0x000e620000000a00 */
[----:B------:R-:W-:Y:S02]  /*5ab0*/  VOTEU.ALL UP0, P2 ;  /* 0x0000000000ff7886 */ /* 0x000fe40001000000 */
[----:B------:R-:W-:Y:S03]  /*5ac0*/  @!P2 LEA.HI.X.SX32 R7, R0, RZ, 0x1, P0 ;  /* 0x000000ff0007a211 */ /* 0x000fe600000f0eff */
[----:B------:R-:W-:Y:S06]  /*5ad0*/  @!UP0 USHF.R.S32.HI UR4, URZ, 0x1f, UR36 ;  /* 0x0000001fff048899 */ /* 0x000fec0008011424 */
[C---:B-1----:R-:W-:Y:S02]  /*5ae0*/  @!P2 IMAD R0, R4.reuse, UR4, RZ ;  /* 0x000000040400ac24 */ /* 0x042fe4000f8e02ff */
[----:B------:R-:W-:Y:S04]  /*5af0*/  @!P2 IMAD.WIDE.U32 R6, R4, UR36, R6 ;  /* 0x000000240406ac25 */ /* 0x000fe8000f8e0006 */
[----:B------:R-:W-:Y:S01]  /*5b00*/  @!P2 IMAD R0, R5, UR36, R0 ;  /* 0x000000240500ac24 */ /* 0x000fe2000f8e0200 */
[----:B------:R-:W-:Y:S04]  /*5b10*/  @!P2 IADD3 R4, P0, PT, R6, UR44, RZ ;  /* 0x0000002c0604ac10 */ /* 0x000fe8000ff1e0ff */
[--C-:B------:R-:W-:Y:S02]  /*5b20*/  @!P2 IADD3.X R5, PT, PT, R7, UR45, R0.reuse, P0, !PT ;  /* 0x0000002d0705ac10 */ /* 0x100fe400087fe400 */
[----:B------:R-:W-:Y:S06]  /*5b30*/  PRMT R0, RZ, 0x7610, R0 ;  /* 0x00007610ff007816 */ /* 0x000fec0000000000 */
[----:B------:R-:W2:Y:S02]  /*5b40*/  @!P2 LDG.E.U8 R0, desc[UR46][R4.64] ;  /* 0x0000002e0400a981 */ /* 0x000ea4000c1e1100 */
[----:B--2---:R-:W-:Y:S05]  /*5b50*/  F2FP.F16.E4M3.UNPACK_B R0, R0 ;  /* 0x00000000ff00723e */ /* 0x004fea00020006ff */
[----:B------:R-:W-:Y:S07]  /*5b60*/  HADD2.F32 R2, -RZ, R0.H0_H0 ;  /* 0x20000000ff027230 */ /* 0x000fee0000004100 */
.L_x_98:
[----:B------:R-:W1:Y:S01]  /*5b70*/  @P1 SYNCS.PHASECHK.TRANS64.TRYWAIT P0, [UR49+0x110], R3 ;  /* 0x00011003ff0015a7 */ /* 0x000e620008001131 */
[----:B------:R-:W-:Y:S01]  /*5b80*/  LEA R216, R201, UR49, 0x3 ;  /* 0x00000031c9d87c11 */ /* 0x000fe2000f8e18ff */
[----:B------:R-:W-:Y:S01]  /*5b90*/  BSSY B1, `(.L_x_99) ;  /* 0x0000036000017945 */ /* 0x000fe20003800000 */
[----:B------:R-:W-:Y:S01]  /*5ba0*/  SHF.L.U32 R5, R233, 0x1f, RZ ;  /* 0x0000001fe9057819 */ /* 0x000fe200000006ff */
[----:B------:R-:W-:Y:S01]  /*5bb0*/  IMAD R22, R201, 0x40, R202 ;  /* 0x00000040c9167824 */ /* 0x000fe200078e02ca */
[----:B------:R-:W-:Y:S02]  /*5bc0*/  PLOP3.LUT P5, PT, PT, PT, PT, 0x8, 0x80 ;  /* 0x000000000080781c */ /* 0x000fe40003fae170 */
[----:B------:R-:W-:Y:S02]  /*5bd0*/  CS2R R18, SRZ ;  /* 0x0000000000127805 */ /* 0x000fe4000001ff00 */
[----:B------:R-:W-:Y:S02]  /*5be0*/  CS2R R16, SRZ ;  /* 0x0000000000107805 */ /* 0x000fe4000001ff00 */
[----:B------:R-:W-:Y:S02]  /*5bf0*/  CS2R R186, SRZ ;  /* 0x0000000000ba7805 */ /* 0x000fe4000001ff00 */
[----:B------:R-:W-:Y:S02]  /*5c00*/  CS2R R184, SRZ ;  /* 0x0000000000b87805 */ /* 0x000fe4000001ff00 */
[----:B------:R-:W-:Y:S02]  /*5c10*/  CS2R R30, SRZ ;  /* 0x00000000001e7805 */ /* 0x000fe4000001ff00 */
[----:B------:R-:W-:Y:S02]  /*5c20*/  CS2R R28, SRZ ;  /* 0x00000000001c7805 */ /* 0x000fe4000001ff00 */
[----:B------:R-:W-:Y:S02]  /*5c30*/  CS2R R26, SRZ ;  /* 0x00000000001a7805 */ /* 0x000fe4000001ff00 */
[----:B------:R-:W-:Y:S01]  /*5c40*/  CS2R R24, SRZ ;  /* 0x0000000000187805 */ /* 0x000fe2000001ff00 */
[----:B------:R2:W4:Y:S01]  /*5c50*/  SYNCS.PHASECHK.TRANS64.TRYWAIT P4, [R216+URZ+0x150], R5 ;  /* 0x00015005d80075a7 */ /* 0x00052200080811ff */
[----:B-1----:R-:W-:Y:S01]  /*5c60*/  @P1 PLOP3.LUT P5, PT, P0, PT, PT, 0x8, 0x80 ;  /* 0x000000000080181c */ /* 0x002fe200007ae170 */
[----:B------:R-:W-:Y:S01]  /*5c70*/  @!UPT UIADD3 URZ, UPT, UPT, URZ, URZ, URZ ;  /* 0x000000fffffff290 */ /* 0x000fe2000fffe0ff */
[----:B--2---:R-:W-:Y:S11]  /*5c80*/  @!P1 BRA `(.L_x_100) ;  /* 0x0000000000989947 */ /* 0x004ff60003800000 */
[----:B------:R-:W-:Y:S01]  /*5c90*/  ISETP.NE.U32.AND P0, PT, RZ, UR38, PT ;  /* 0x00000026ff007c0c */ /* 0x000fe2000bf05070 */
[----:B------:R-:W-:Y:S01]  /*5ca0*/  BSSY B0, `(.L_x_101) ;  /* 0x0000016000007945 */ /* 0x000fe20003800000 */
[----:B------:R-:W-:Y:S02]  /*5cb0*/  FSETP.NEU.AND P2, PT, R141, RZ, PT ;  /* 0x000000ff8d00720b */ /* 0x000fe40003f4d000 */
[----:B------:R-:W-:Y:S02]  /*5cc0*/  CS2R R26, SRZ ;  /* 0x00000000001a7805 */ /* 0x000fe4000001ff00 */
[----:B------:R-:W-:Y:S02]  /*5cd0*/  ISETP.NE.AND.EX P0, PT, RZ, UR39, PT, P0 ;  /* 0x00000027ff007c0c */ /* 0x000fe4000bf05300 */
[----:B------:R-:W-:Y:S02]  /*5ce0*/  CS2R R24, SRZ ;  /* 0x0000000000187805 */ /* 0x000fe4000001ff00 */
[----:B------:R-:W-:Y:S02]  /*5cf0*/  LOP3.LUT P1, RZ, R215, 0xff, RZ, 0xc0, !PT ;  /* 0x000000ffd7ff7812 */ /* 0x000fe4000782c0ff */
[----:B------:R-:W-:Y:S02]  /*5d00*/  CS2R R30, SRZ ;  /* 0x00000000001e7805 */ /* 0x000fe4000001ff00 */
[----:B------:R-:W-:Y:S02]  /*5d10*/  SEL R0, RZ, 0xffffffff, P2 ;  /* 0xffffffffff007807 */ /* 0x000fe40001000000 */
[----:B------:R-:W-:Y:S02]  /*5d20*/  CS2R R28, SRZ ;  /* 0x00000000001c7805 */ /* 0x000fe4000001ff00 */
[----:B------:R-:W-:Y:S02]  /*5d30*/  SEL R3, RZ, 0xffffffff, P0 ;  /* 0xffffffffff037807 */ /* 0x000fe40000000000 */
[----:B------:R-:W-:Y:S02]  /*5d40*/  CS2R R186, SRZ ;  /* 0x0000000000ba7805 */ /* 0x000fe4000001ff00 */
[----:B------:R-:W-:Y:S02]  /*5d50*/  CS2R R184, SRZ ;  /* 0x0000000000b87805 */ /* 0x000fe4000001ff00 */
[----:B------:R-:W-:Y:S02]  /*5d60*/  CS2R R18, SRZ ;  /* 0x0000000000127805 */ /* 0x000fe4000001ff00 */
[----:B------:R-:W-:Y:S02]  /*5d70*/  @P3 SEL R0, R3, R0, !P1 ;  /* 0x0000000003003207 */ /* 0x000fe40004800000 */
[----:B------:R-:W-:Y:S02]  /*5d80*/  CS2R R16, SRZ ;  /* 0x0000000000107805 */ /* 0x000fe4000001ff00 */
[----:B------:R-:W-:Y:S04]  /*5d90*/  LOP3.LUT R0, R0, 0x1, RZ, 0xc0, !PT ;  /* 0x0000000100007812 */ /* 0x000fe800078ec0ff */
[----:B------:R-:W-:Y:S01]  /*5da0*/  ISETP.NE.U32.AND P0, PT, R0, 0x1, PT ;  /* 0x000000010000780c */ /* 0x000fe20003f05070 */
[----:B------:R-:W-:Y:S01]  /*5db0*/  @!UPT UIADD3 URZ, UPT, UPT, URZ, URZ, URZ ;  /* 0x000000fffffff290 */ /* 0x000fe2000fffe0ff */
[----:B------:R-:W-:Y:S11]  /*5dc0*/  @!P5 BRA `(.L_x_102) ;  /* 0x00000000000cd947 */ /* 0x000ff60003800000 */
[----:B------:R-:W-:Y:S04]  /*5dd0*/  SHF.L.U32 R3, R231, 0x1f, RZ ;  /* 0x0000001fe7037819 */ /* 0x000fe800000006ff */
[----:B------:R-:W1:Y:S02]  /*5de0*/  SYNCS.PHASECHK.TRANS64.TRYWAIT P1, [UR49+0x110], R3 ;  /* 0x00011003ff0075a7 */ /* 0x000e640008021131 */
[----:B-1----:R-:W-:Y:S05]  /*5df0*/  @!P1 BRA `(.L_x_103) ;  /* 0x00000020008c9947 */ /* 0x002fea0003800000 */
.L_x_102:
[----:B------:R-:W-:Y:S05]  /*5e00*/  BSYNC B0 ;  /* 0x0000000000007941 */ /* 0x000fea0003800000 */
.L_x_101:
[----:B------:R2:W1:Y:S01]  /*5e10*/  @P0 LDS.128 R24, [R224+UR49+0x200] ;  /* 0x00020031e0180984 */ /* 0x0004620008000c00 */
[----:B------:R-:W-:Y:S01]  /*5e20*/  UIADD3 UR4, UPT, UPT, UR49, 0x118, URZ ;  /* 0x0000011831047890 */ /* 0x000fe2000fffe0ff */
[----:B------:R-:W-:Y:S02]  /*5e30*/  LOP3.LUT R231, R231, 0x1, RZ, 0x3c, !PT ;  /* 0x00000001e7e77812 */ /* 0x000fe400078e3cff */
[----:B------:R2:W1:Y:S01]  /*5e40*/  @P0 LDS.128 R28, [R236+0x10] ;  /* 0x00001000ec1c0984 */ /* 0x0004620000000c00 */
[----:B------:R-:W-:Y:S03]  /*5e50*/  UPRMT UR4, UR37, 0x654, UR4 ;  /* 0x0000065425047896 */ /* 0x000fe60008000004 */
[----:B------:R2:W1:Y:S04]  /*5e60*/  @P0 LDS.128 R184, [R235+0x20] ;  /* 0x00002000ebb80984 */ /* 0x0004680000000c00 */
[----:B------:R2:W1:Y:S01]  /*5e70*/  @P0 LDS.128 R16, [R234+0x30] ;  /* 0x00003000ea100984 */ /* 0x0004620000000c00 */
[----:B------:R-:W-:Y:S01]  /*5e80*/  @!PT LDS RZ, [RZ] ;  /* 0x00000000fffff984 */ /* 0x000fe20000000800 */
[----:B------:R-:W-:Y:S01]  /*5e90*/  @!PT LDS RZ, [RZ] ;  /* 0x00000000fffff984 */ /* 0x000fe20000000800 */
[----:B------:R-:W-:Y:S01]  /*5ea0*/  @!PT LDS RZ, [RZ] ;  /* 0x00000000fffff984 */ /* 0x000fe20000000800 */
[----:B------:R-:W-:Y:S01]  /*5eb0*/  @!PT LDS RZ, [RZ] ;  /* 0x00000000fffff984 */ /* 0x000fe20000000800 */
[----:B------:R5:W-:Y:S06]  /*5ec0*/  MEMBAR.ALL.CTA ;  /* 0x0000000000007992 */ /* 0x000bec0000008000 */
[----:B-----5:R-:W5:Y:S02]  /*5ed0*/  FENCE.VIEW.ASYNC.S ;  /* 0x00000000000073c6 */ /* 0x020f640000000000 */
[----:B-----5:R-:W-:Y:S01]  /*5ee0*/  SYNCS.ARRIVE.TRANS64.RED.A1T0 RZ, [UR4], RZ ;  /* 0x000000ffffff79a7 */ /* 0x020fe20008100404 */
.L_x_100:
[----:B------:R-:W-:Y:S05]  /*5ef0*/  BSYNC B1 ;  /* 0x0000000000017941 */ /* 0x000fea0003800000 */
.L_x_99:
[----:B-1----:R-:W-:Y:S04]  /*5f00*/  SHF.R.U32.HI R0, RZ, 0x15, R22 ;  /* 0x00000015ff007819 */ /* 0x002fe80000011616 */
[----:B------:R-:W-:Y:S01]  /*5f10*/  LOP3.LUT P0, RZ, R0, 0x3, R225, 0x48, !PT ;  /* 0x0000000300ff7812 */ /* 0x000fe200078048e1 */
[----:B------:R-:W-:Y:S01]  /*5f20*/  @!UPT UIADD3 URZ, UPT, UPT, URZ, URZ, URZ ;  /* 0x000000fffffff290 */ /* 0x000fe2000fffe0ff */
[----:B----4-:R-:W-:Y:S11]  /*5f30*/  @P4 BRA `(.L_x_104) ;  /* 0x0000000000084947 */ /* 0x010ff60003800000 */
[----:B------:R-:W1:Y:S02]  /*5f40*/  SYNCS.PHASECHK.TRANS64.TRYWAIT P1, [R216+URZ+0x150], R5 ;  /* 0x00015005d80075a7 */ /* 0x000e6400080211ff */
[----:B-1----:R-:W-:Y:S05]  /*5f50*/  @!P1 BRA `(.L_x_105) ;  /* 0x00000020004c9947 */ /* 0x002fea0003800000 */
.L_x_104:
[----:B------:R-:W-:Y:S05]  /*5f60*/  @!P0 BRA `(.L_x_106) ;  /* 0x0000000000408947 */ /* 0x000fea0003800000 */
[----:B------:R-:W1:Y:S01]  /*5f70*/  LDCU.64 UR8, c[0x4][0x70] ;  /* 0x01000e00ff0877ac */ /* 0x000e620008000a00 */
[----:B------:R-:W-:Y:S01]  /*5f80*/  MOV R15, 0x0 ;  /* 0x00000000000f7802 */ /* 0x000fe20000000f00 */
[----:B------:R-:W-:Y:S02]  /*5f90*/  HFMA2 R12, -RZ, RZ, 0, 5.9604644775390625e-08 ;  /* 0x00000001ff0c7431 */ /* 0x000fe400000001ff */
[----:B------:R-:W-:Y:S02]  /*5fa0*/  IMAD.MOV.U32 R8, RZ, RZ, 0x192 ;  /* 0x00000192ff087424 */ /* 0x000fe400078e00ff */
[----:B------:R-:W-:Y:S01]  /*5fb0*/  IMAD.MOV.U32 R13, RZ, RZ, RZ ;  /* 0x000000ffff0d7224 */ /* 0x000fe200078e00ff */
[----:B------:R-:W4:Y:S01]  /*5fc0*/  LDCU.64 UR6, c[0x4][0x78] ;  /* 0x01000f00ff0677ac */ /* 0x000f220008000a00 */
[----:B------:R-:W2:Y:S01]  /*5fd0*/  LDC.64 R14, c[0x4][R15] ;  /* 0x010000000f0e7b82 */ /* 0x000ea20000000a00 */
[----:B------:R-:W5:Y:S01]  /*5fe0*/  LDCU.64 UR4, c[0x4][0x10] ;  /* 0x01000200ff0477ac */ /* 0x000f620008000a00 */
[----:B-1----:R-:W-:Y:S01]  /*5ff0*/  MOV R5, UR9 ;  /* 0x0000000900057c02 */ /* 0x002fe20008000f00 */
[----:B------:R-:W-:Y:S01]  /*6000*/  IMAD.U32 R4, RZ, RZ, UR8 ;  /* 0x00000008ff047e24 */ /* 0x000fe2000f8e00ff */
[----:B----4-:R-:W-:Y:S01]  /*6010*/  MOV R7, UR7 ;  /* 0x0000000700077c02 */ /* 0x010fe20008000f00 */
[----:B------:R-:W-:Y:S01]  /*6020*/  IMAD.U32 R6, RZ, RZ, UR6 ;  /* 0x00000006ff067e24 */ /* 0x000fe2000f8e00ff */
[----:B-----5:R-:W-:Y:S01]  /*6030*/  MOV R11, UR5 ;  /* 0x00000005000b7c02 */ /* 0x020fe20008000f00 */
[----:B------:R-:W-:Y:S02]  /*6040*/  IMAD.U32 R10, RZ, RZ, UR4 ;  /* 0x00000004ff0a7e24 */ /* 0x000fe4000f8e00ff */
[----:B------:R-:W-:Y:S07]  /*6050*/  LEPC R20, `(.L_x_106) ;  /* 0x000000001014794e */ /* 0x000fee0000000000 */
[----:B--23--:R-:W-:Y:S05]  /*6060*/  CALL.ABS.NOINC R14 ;  /* 0x000000000e007343 */ /* 0x00cfea0003c00000 */
.L_x_106:
[----:B------:R-:W-:Y:S01]  /*6070*/  ISETP.NE.AND P0, PT, R239, RZ, PT ;  /* 0x000000ffef00720c */ /* 0x000fe20003f05270 */
[----:B------:R-:W-:Y:S05]  /*6080*/  WARPSYNC.ALL ;  /* 0x0000000000007948 */ /* 0x000fea0003800000 */
[----:B------:R-:W-:Y:S01]  /*6090*/  R2UR UR4, R22 ;  /* 0x00000000160472ca */ /* 0x000fe200000e0000 */
[----:B------:R-:W-:Y:S01]  /*60a0*/  BSSY.RECONVERGENT B0, `(.L_x_107) ;  /* 0x000011e000007945 */ /* 0x000fe20003800200 */
[----:B------:R-:W-:Y:S02]  /*60b0*/  F2FP.F16.E4M3.UNPACK_B R12, R24 ;  /* 0x00000018ff0c723e */ /* 0x000fe400020006ff */
[----:B------:R-:W-:Y:S02]  /*60c0*/  F2FP.F16.E4M3.UNPACK_B R11, R25 ;  /* 0x00000019ff0b723e */ /* 0x000fe400020006ff */
[----:B------:R-:W-:Y:S01]  /*60d0*/  F2FP.F16.E4M3.UNPACK_B R10, R26 ;  /* 0x0000001aff0a723e */ /* 0x000fe200020006ff */
[--C-:B------:R-:W-:Y:S01]  /*60e0*/  HADD2.F32 R138, -RZ, R12.reuse.H0_H0 ;  /* 0x2000000cff8a7230 */ /* 0x100fe20000004100 */
[----:B------:R-:W-:Y:S01]  /*60f0*/  F2FP.F16.E4M3.UNPACK_B R9, R27 ;  /* 0x0000001bff09723e */ /* 0x000fe200020006ff */
[----:B------:R-:W-:Y:S01]  /*6100*/  HADD2.F32 R140, -RZ, R12.H1_H1 ;  /* 0x3000000cff8c7230 */ /* 0x000fe20000004100 */
[----:B------:R-:W-:Y:S01]  /*6110*/  F2FP.F16.E4M3.UNPACK_B R8, R28 ;  /* 0x0000001cff08723e */ /* 0x000fe200020006ff */
[--C-:B------:R-:W-:Y:S01]  /*6120*/  HADD2.F32 R145, -RZ, R11.reuse.H0_H0 ;  /* 0x2000000bff917230 */ /* 0x100fe20000004100 */
[----:B------:R-:W-:Y:S01]  /*6130*/  F2FP.F16.E4M3.UNPACK_B R7, R29 ;  /* 0x0000001dff07723e */ /* 0x000fe200020006ff */
[----:B------:R-:W-:Y:S01]  /*6140*/  HADD2.F32 R144, -RZ, R11.H1_H1 ;  /* 0x3000000bff907230 */ /* 0x000fe20000004100 */
[----:B------:R-:W-:Y:S01]  /*6150*/  F2FP.F16.E4M3.UNPACK_B R6, R30 ;  /* 0x0000001eff06723e */ /* 0x000fe200020006ff */
[--C-:B------:R-:W-:Y:S01]  /*6160*/  HADD2.F32 R148, -RZ, R10.reuse.H0_H0 ;  /* 0x2000000aff947230 */ /* 0x100fe20000004100 */
[----:B-1----:R-:W-:Y:S01]  /*6170*/  F2FP.F16.E4M3.UNPACK_B R5, R31 ;  /* 0x0000001fff05723e */ /* 0x002fe200020006ff */
[----:B------:R-:W-:Y:S01]  /*6180*/  HADD2.F32 R150, -RZ, R10.H1_H1 ;  /* 0x3000000aff967230 */ /* 0x000fe20000004100 */
[----:B------:R-:W-:Y:S01]  /*6190*/  F2FP.F16.E4M3.UNPACK_B R24, R24.H1 ;  /* 0x00000018ff18723e */ /* 0x000fe200030006ff */
[--C-:B------:R-:W-:Y:S01]  /*61a0*/  HADD2.F32 R151, -RZ, R9.reuse.H0_H0 ;  /* 0x20000009ff977230 */ /* 0x100fe20000004100 */
[----:B------:R-:W-:Y:S01]  /*61b0*/  F2FP.F16.E4M3.UNPACK_B R25, R25.H1 ;  /* 0x00000019ff19723e */ /* 0x000fe200030006ff */
        /* <DEDUP_REMOVED lines=13> */
[----:B------:R-:W-:Y:S01]  /*6290*/  F2FP.F16.E4M3.UNPACK_B R4, R184 ;  /* 0x000000b8ff04723e */ /* 0x000fe200020006ff */
[--C-:B------:R-:W-:Y:S01]  /*62a0*/  HADD2.F32 R153, -RZ, R27.reuse.H0_H0 ;  /* 0x2000001bff997230 */ /* 0x100fe20000004100 */
[-C--:B------:R-:W-:Y:S01]  /*62b0*/  F2FP.F16.E4M3.UNPACK_B R189, R16.reuse ;  /* 0x00000010ffbd723e */ /* 0x080fe200020006ff */
[----:B------:R-:W-:Y:S01]  /*62c0*/  HADD2.F32 R156, -RZ, R27.H1_H1 ;  /* 0x3000001bff9c7230 */ /* 0x000fe20000004100 */
[----:B------:R-:W-:Y:S01]  /*62d0*/  F2FP.F16.E4M3.UNPACK_B R191, R16.H1 ;  /* 0x00000010ffbf723e */ /* 0x000fe200030006ff */
        /* <DEDUP_REMOVED lines=13> */
[----:B------:R-:W-:Y:S01]  /*63b0*/  R2UR UR5, R216 ;  /* 0x00000000d80572ca */ /* 0x000fe200000e0000 */
        /* <DEDUP_REMOVED lines=13> */
[----:B------:R-:W-:Y:S01]  /*6490*/  UIADD3 UR5, UPT, UPT, UR5, 0x170, URZ ;  /* 0x0000017005057890 */ /* 0x000fe2000fffe0ff */
[--C-:B------:R-:W-:Y:S01]  /*64a0*/  HADD2.F32 R169, -RZ, R31.reuse.H0_H0 ;  /* 0x2000001fffa97230 */ /* 0x100fe20000004100 */
[----:B------:R-:W-:Y:S01]  /*64b0*/  F2FP.F16.E4M3.UNPACK_B R187, R187.H1 ;  /* 0x000000bbffbb723e */ /* 0x000fe200030006ff */
[----:B------:R-:W-:Y:S01]  /*64c0*/  HADD2.F32 R172, -RZ, R31.H1_H1 ;  /* 0x3000001fffac7230 */ /* 0x000fe20000004100 */
[----:B------:R-:W-:Y:S01]  /*64d0*/  UPRMT UR5, UR37, 0x654, UR5 ;  /* 0x0000065425057896 */ /* 0x000fe20008000005 */
[--C-:B------:R-:W-:Y:S02]  /*64e0*/  HADD2.F32 R171, -RZ, R4.reuse.H0_H0 ;  /* 0x20000004ffab7230 */ /* 0x100fe40000004100 */
[----:B------:R-:W-:Y:S02]  /*64f0*/  HADD2.F32 R174, -RZ, R4.H1_H1 ;  /* 0x30000004ffae7230 */ /* 0x000fe40000004100 */
[----:B------:R-:W1:Y:S01]  /*6500*/  LDTM.x64 R4, tmem[UR4] ;  /* 0x00000004000479ee */ /* 0x000e620008340000 */
[----:B------:R-:W-:Y:S01]  /*6510*/  NOP ;  /* 0x0000000000007918 */ /* 0x000fe20000000000 */
[----:B------:R-:W-:Y:S02]  /*6520*/  HADD2.F32 R178, -RZ, R177.H1_H1 ;  /* 0x300000b1ffb27230 */ /* 0x000fe40000004100 */
[----:B-1----:R-:W-:Y:S01]  /*6530*/  SYNCS.ARRIVE.TRANS64.RED.A1T0 RZ, [UR5], RZ ;  /* 0x000000ffffff79a7 */ /* 0x002fe20008100405 */
[----:B------:R-:W-:Y:S02]  /*6540*/  HADD2.F32 R182, -RZ, R181.H1_H1 ;  /* 0x300000b5ffb67230 */ /* 0x000fe40000004100 */
[----:B------:R-:W-:Y:S02]  /*6550*/  HADD2.F32 R186, -RZ, R185.H1_H1 ;  /* 0x300000b9ffba7230 */ /* 0x000fe40000004100 */
[----:B------:R-:W-:Y:S02]  /*6560*/  HADD2.F32 R190, -RZ, R189.H1_H1 ;  /* 0x300000bdffbe7230 */ /* 0x000fe40000004100 */
[----:B------:R-:W-:Y:S02]  /*6570*/  HADD2.F32 R194, -RZ, R193.H1_H1 ;  /* 0x300000c1ffc27230 */ /* 0x000fe40000004100 */
[--C-:B------:R-:W-:Y:S02]  /*6580*/  HADD2.F32 R173, -RZ, R175.reuse.H0_H0 ;  /* 0x200000afffad7230 */ /* 0x100fe40000004100 */
[----:B------:R-:W-:Y:S02]  /*6590*/  HADD2.F32 R176, -RZ, R175.H1_H1 ;  /* 0x300000afffb07230 */ /* 0x000fe40000004100 */
[----:B------:R-:W-:Y:S02]  /*65a0*/  HADD2.F32 R175, -RZ, R177.H0_H0 ;  /* 0x200000b1ffaf7230 */ /* 0x000fe40000004100 */
[--C-:B------:R-:W-:Y:S02]  /*65b0*/  HADD2.F32 R177, -RZ, R179.reuse.H0_H0 ;  /* 0x200000b3ffb17230 */ /* 0x100fe40000004100 */
[----:B------:R-:W-:Y:S02]  /*65c0*/  HADD2.F32 R180, -RZ, R179.H1_H1 ;  /* 0x300000b3ffb47230 */ /* 0x000fe40000004100 */
[----:B------:R-:W-:Y:S02]  /*65d0*/  HADD2.F32 R179, -RZ, R181.H0_H0 ;  /* 0x200000b5ffb37230 */ /* 0x000fe40000004100 */
[C-C-:B---3--:R-:W-:Y:S01]  /*65e0*/  FFMA R0, R139.reuse, R4, R2.reuse ;  /* 0x000000048b007223 */ /* 0x148fe20000000002 */
[C-C-:B------:R-:W-:Y:S01]  /*65f0*/  FFMA R3, R139.reuse, R5, R2.reuse ;  /* 0x000000058b037223 */ /* 0x140fe20000000002 */
[C-C-:B------:R-:W-:Y:S01]  /*6600*/  FFMA R68, R139.reuse, R6, R2.reuse ;  /* 0x000000068b447223 */ /* 0x140fe20000000002 */
[--C-:B------:R-:W-:Y:S02]  /*6610*/  HADD2.F32 R6, -RZ, R199.reuse.H1_H1 ;  /* 0x300000c7ff067230 */ /* 0x100fe40000004100 */
[C-C-:B------:R-:W-:Y:S01]  /*6620*/  FFMA R69, R139.reuse, R7, R2.reuse ;  /* 0x000000078b457223 */ /* 0x140fe20000000002 */
[C-C-:B------:R-:W-:Y:S01]  /*6630*/  FFMA R70, R139.reuse, R8, R2.reuse ;  /* 0x000000088b467223 */ /* 0x140fe20000000002 */
[C-C-:B------:R-:W-:Y:S01]  /*6640*/  FFMA R71, R139.reuse, R9, R2.reuse ;  /* 0x000000098b477223 */ /* 0x140fe20000000002 */
[----:B------:R-:W-:Y:S02]  /*6650*/  HADD2.F32 R7, -RZ, R199.H0_H0 ;  /* 0x200000c7ff077230 */ /* 0x000fe40000004100 */
[C-C-:B------:R-:W-:Y:S01]  /*6660*/  FFMA R72, R139.reuse, R10, R2.reuse ;  /* 0x0000000a8b487223 */ /* 0x140fe20000000002 */
        /* <DEDUP_REMOVED lines=56> */
[----:B------:R-:W-:Y:S01]  /*69f0*/  FFMA R2, R139, R67, R2 ;  /* 0x000000438b027223 */ /* 0x000fe20000000002 */
[C---:B------:R-:W-:Y:S01]  /*6a00*/  FFMA R0, R141.reuse, R138, R0 ;  /* 0x0000008a8d007223 */ /* 0x040fe20000000000 */
[C---:B------:R-:W-:Y:S01]  /*6a10*/  FFMA R3, R141.reuse, R140, R3 ;  /* 0x0000008c8d037223 */ /* 0x040fe20000000003 */
[C---:B------:R-:W-:Y:S01]  /*6a20*/  FFMA R68, R141.reuse, R143, R68 ;  /* 0x0000008f8d447223 */ /* 0x040fe20000000044 */
[C---:B------:R-:W-:Y:S01]  /*6a30*/  FFMA R69, R141.reuse, R142, R69 ;  /* 0x0000008e8d457223 */ /* 0x040fe20000000045 */
[C---:B------:R-:W-:Y:S01]  /*6a40*/  FFMA R70, R141.reuse, R145, R70 ;  /* 0x000000918d467223 */ /* 0x040fe20000000046 */
[C---:B------:R-:W-:Y:S01]  /*6a50*/  FFMA R71, R141.reuse, R144, R71 ;  /* 0x000000908d477223 */ /* 0x040fe20000000047 */
[C---:B------:R-:W-:Y:S01]  /*6a60*/  FFMA R72, R141.reuse, R147, R72 ;  /* 0x000000938d487223 */ /* 0x040fe20000000048 */
[----:B------:R-:W-:Y:S01]  /*6a70*/  FFMA R73, R141, R146, R73 ;  /* 0x000000928d497223 */ /* 0x000fe20000000049 */
[----:B------:R-:W-:Y:S01]  /*6a80*/  F2FP.SATFINITE.E4M3.F32.PACK_AB_MERGE_C R216, R69, R68, RZ ;  /* 0x0000004445d8723e */ /* 0x000fe200048070ff */
[C---:B------:R-:W-:Y:S01]  /*6a90*/  FFMA R74, R141.reuse, R148, R74 ;  /* 0x000000948d4a7223 */ /* 0x040fe2000000004a */
[C---:B------:R-:W-:Y:S01]  /*6aa0*/  FFMA R75, R141.reuse, R150, R75 ;  /* 0x000000968d4b7223 */ /* 0x040fe2000000004b */
[----:B------:R-:W-:Y:S01]  /*6ab0*/  FFMA R76, R141, R149, R76 ;  /* 0x000000958d4c7223 */ /* 0x000fe2000000004c */
[----:B------:R-:W-:Y:S01]  /*6ac0*/  F2FP.SATFINITE.E4M3.F32.PACK_AB_MERGE_C R217, R73, R72, RZ ;  /* 0x0000004849d9723e */ /* 0x000fe200048070ff */
[----:B------:R-:W-:Y:S01]  /*6ad0*/  FFMA R77, R141, R152, R77 ;  /* 0x000000988d4d7223 */ /* 0x000fe2000000004d */
[----:B------:R-:W-:Y:S01]  /*6ae0*/  F2FP.SATFINITE.E4M3.F32.PACK_AB_MERGE_C R216, R3, R0, R216 ;  /* 0x0000000003d8723e */ /* 0x000fe200048070d8 */
[----:B------:R-:W-:Y:S01]  /*6af0*/  FFMA R78, R141, R151, R78 ;  /* 0x000000978d4e7223 */ /* 0x000fe2000000004e */
[----:B------:R-:W-:Y:S01]  /*6b00*/  F2FP.SATFINITE.E4M3.F32.PACK_AB_MERGE_C R217, R71, R70, R217 ;  /* 0x0000004647d9723e */ /* 0x000fe200048070d9 */
[----:B------:R-:W-:Y:S01]  /*6b10*/  FFMA R79, R141, R154, R79 ;  /* 0x0000009a8d4f7223 */ /* 0x000fe2000000004f */
[----:B------:R-:W-:Y:S01]  /*6b20*/  F2FP.SATFINITE.E4M3.F32.PACK_AB_MERGE_C R218, R77, R76, RZ ;  /* 0x0000004c4dda723e */ /* 0x000fe200048070ff */
[C---:B------:R-:W-:Y:S01]  /*6b30*/  FFMA R80, R141.reuse, R153, R80 ;  /* 0x000000998d507223 */ /* 0x040fe20000000050 */
[C---:B------:R-:W-:Y:S01]  /*6b40*/  FFMA R81, R141.reuse, R156, R81 ;  /* 0x0000009c8d517223 */ /* 0x040fe20000000051 */
[----:B------:R-:W-:Y:S01]  /*6b50*/  FFMA R82, R141, R155, R82 ;  /* 0x0000009b8d527223 */ /* 0x000fe20000000052 */
[----:B------:R-:W-:Y:S01]  /*6b60*/  F2FP.SATFINITE.E4M3.F32.PACK_AB_MERGE_C R218, R75, R74, R218 ;  /* 0x0000004a4bda723e */ /* 0x000fe200048070da */
[C---:B------:R-:W-:Y:S01]  /*6b70*/  FFMA R83, R141.reuse, R158, R83 ;  /* 0x0000009e8d537223 */ /* 0x040fe20000000053 */
[----:B------:R-:W-:Y:S01]  /*6b80*/  FFMA R84, R141, R157, R84 ;  /* 0x0000009d8d547223 */ /* 0x000fe20000000054 */
[----:B------:R-:W-:Y:S01]  /*6b90*/  F2FP.SATFINITE.E4M3.F32.PACK_AB_MERGE_C R219, R81, R80, RZ ;  /* 0x0000005051db723e */ /* 0x000fe200048070ff */
[C---:B------:R-:W-:Y:S01]  /*6ba0*/  FFMA R85, R141.reuse, R160, R85 ;  /* 0x000000a08d557223 */ /* 0x040fe20000000055 */
[C---:B------:R-:W-:Y:S01]  /*6bb0*/  FFMA R86, R141.reuse, R159, R86 ;  /* 0x0000009f8d567223 */ /* 0x040fe20000000056 */
        /* <DEDUP_REMOVED lines=10> */
[----:B------:R1:W-:Y:S01]  /*6c60*/  STS.128 [R224+UR49+0x2200], R216 ;  /* 0x002200d8e0007988 */ /* 0x0003e20008000c31 */
        /* <DEDUP_REMOVED lines=14> */
[C---:B------:R-:W-:Y:S01]  /*6d50*/  FFMA R103, R141.reuse, R178, R103 ;  /* 0x000000b28d677223 */ /* 0x040fe20000000067 */
[--C-:B------:R-:W-:Y:S02]  /*6d60*/  HADD2.F32 R181, -RZ, R183.reuse.H0_H0 ;  /* 0x200000b7ffb57230 */ /* 0x100fe40000004100 */
[C---:B------:R-:W-:Y:S01]  /*6d70*/  FFMA R104, R141.reuse, R177, R104 ;  /* 0x000000b18d687223 */ /* 0x040fe20000000068 */
[----:B------:R-:W-:Y:S02]  /*6d80*/  HADD2.F32 R184, -RZ, R183.H1_H1 ;  /* 0x300000b7ffb87230 */ /* 0x000fe40000004100 */
[C---:B------:R-:W-:Y:S01]  /*6d90*/  FFMA R105, R141.reuse, R180, R105 ;  /* 0x000000b48d697223 */ /* 0x040fe20000000069 */
[----:B------:R-:W-:Y:S02]  /*6da0*/  HADD2.F32 R183, -RZ, R185.H0_H0 ;  /* 0x200000b9ffb77230 */ /* 0x000fe40000004100 */
        /* <DEDUP_REMOVED lines=27> */
[----:B------:R-:W-:Y:S01]  /*6f60*/  FFMA R121, R141, R196, R121 ;  /* 0x000000c48d797223 */ /* 0x000fe20000000079 */
[----:B------:R-:W-:Y:S01]  /*6f70*/  F2FP.SATFINITE.E4M3.F32.PACK_AB_MERGE_C R223, R95, R94, R223 ;  /* 0x0000005e5fdf723e */ /* 0x000fe200048070df */
[C---:B------:R-:W-:Y:S01]  /*6f80*/  FFMA R122, R141.reuse, R195, R122 ;  /* 0x000000c38d7a7223 */ /* 0x040fe2000000007a */
[C---:B------:R-:W-:Y:S01]  /*6f90*/  FFMA R123, R141.reuse, R198, R123 ;  /* 0x000000c68d7b7223 */ /* 0x040fe2000000007b */
[--C-:B------:R-:W-:Y:S02]  /*6fa0*/  HADD2.F32 R9, -RZ, R197.reuse.H0_H0 ;  /* 0x200000c5ff097230 */ /* 0x100fe40000004100 */
[----:B------:R-:W-:Y:S01]  /*6fb0*/  FFMA R124, R141, R5, R124 ;  /* 0x000000058d7c7223 */ /* 0x000fe2000000007c */
[----:B------:R1:W-:Y:S01]  /*6fc0*/  STS.128 [R236+0x2010], R220 ;  /* 0x002010dcec007388 */ /* 0x0003e20000000c00 */
[----:B------:R-:W-:Y:S01]  /*6fd0*/  F2FP.SATFINITE.E4M3.F32.PACK_AB_MERGE_C R244, R101, R100, RZ ;  /* 0x0000006465f4723e */ /* 0x000fe200048070ff */
[----:B------:R-:W-:Y:S01]  /*6fe0*/  HADD2.F32 R11, -RZ, R197.H1_H1 ;  /* 0x300000c5ff0b7230 */ /* 0x000fe20000004100 */
[----:B------:R-:W-:Y:S01]  /*6ff0*/  F2FP.SATFINITE.E4M3.F32.PACK_AB_MERGE_C R245, R105, R104, RZ ;  /* 0x0000006869f5723e */ /* 0x000fe200048070ff */
[----:B------:R-:W-:Y:S01]  /*7000*/  FFMA R125, R141, R4, R125 ;  /* 0x000000048d7d7223 */ /* 0x000fe2000000007d */
[----:B------:R-:W-:Y:S01]  /*7010*/  F2FP.SATFINITE.E4M3.F32.PACK_AB_MERGE_C R246, R109, R108, RZ ;  /* 0x0000006c6df6723e */ /* 0x000fe200048070ff */
[----:B------:R-:W-:Y:S01]  /*7020*/  FFMA R126, R141, R7, R126 ;  /* 0x000000078d7e7223 */ /* 0x000fe2000000007e */
[----:B------:R-:W-:Y:S01]  /*7030*/  F2FP.SATFINITE.E4M3.F32.PACK_AB_MERGE_C R247, R113, R112, RZ ;  /* 0x0000007071f7723e */ /* 0x000fe200048070ff */
[C---:B------:R-:W-:Y:S01]  /*7040*/  FFMA R127, R141.reuse, R6, R127 ;  /* 0x000000068d7f7223 */ /* 0x040fe2000000007f */
[C---:B------:R-:W-:Y:S01]  /*7050*/  FFMA R128, R141.reuse, R9, R128 ;  /* 0x000000098d807223 */ /* 0x040fe20000000080 */
[----:B------:R-:W-:Y:S01]  /*7060*/  FFMA R2, R141, R11, R2 ;  /* 0x0000000b8d027223 */ /* 0x000fe20000000002 */
[----:B------:R-:W-:Y:S02]  /*7070*/  F2FP.SATFINITE.E4M3.F32.PACK_AB_MERGE_C R244, R99, R98, R244 ;  /* 0x0000006263f4723e */ /* 0x000fe400048070f4 */
[----:B------:R-:W-:Y:S02]  /*7080*/  F2FP.SATFINITE.E4M3.F32.PACK_AB_MERGE_C R245, R103, R102, R245 ;  /* 0x0000006667f5723e */ /* 0x000fe400048070f5 */
[----:B------:R-:W-:Y:S02]  /*7090*/  F2FP.SATFINITE.E4M3.F32.PACK_AB_MERGE_C R246, R107, R106, R246 ;  /* 0x0000006a6bf6723e */ /* 0x000fe400048070f6 */
[----:B------:R-:W-:Y:S02]  /*70a0*/  F2FP.SATFINITE.E4M3.F32.PACK_AB_MERGE_C R247, R111, R110, R247 ;  /* 0x0000006e6ff7723e */ /* 0x000fe400048070f7 */
[----:B------:R-:W-:Y:S02]  /*70b0*/  F2FP.SATFINITE.E4M3.F32.PACK_AB_MERGE_C R248, R117, R116, RZ ;  /* 0x0000007475f8723e */ /* 0x000fe400048070ff */
[----:B------:R-:W-:Y:S01]  /*70c0*/  F2FP.SATFINITE.E4M3.F32.PACK_AB_MERGE_C R249, R121, R120, RZ ;  /* 0x0000007879f9723e */ /* 0x000fe200048070ff */
[----:B------:R1:W-:Y:S01]  /*70d0*/  STS.128 [R235+0x2020], R244 ;  /* 0x002020f4eb007388 */ /* 0x0003e20000000c00 */
[----:B------:R-:W-:Y:S02]  /*70e0*/  F2FP.SATFINITE.E4M3.F32.PACK_AB_MERGE_C R250, R125, R124, RZ ;  /* 0x0000007c7dfa723e */ /* 0x000fe400048070ff */
[----:B------:R-:W-:Y:S02]  /*70f0*/  F2FP.SATFINITE.E4M3.F32.PACK_AB_MERGE_C R242, R2, R128, RZ ;  /* 0x0000008002f2723e */ /* 0x000fe400048070ff */
[----:B------:R-:W-:Y:S02]  /*7100*/  F2FP.SATFINITE.E4M3.F32.PACK_AB_MERGE_C R248, R115, R114, R248 ;  /* 0x0000007273f8723e */ /* 0x000fe400048070f8 */
[----:B------:R-:W-:Y:S02]  /*7110*/  F2FP.SATFINITE.E4M3.F32.PACK_AB_MERGE_C R249, R119, R118, R249 ;  /* 0x0000007677f9723e */ /* 0x000fe400048070f9 */
[----:B------:R-:W-:Y:S02]  /*7120*/  F2FP.SATFINITE.E4M3.F32.PACK_AB_MERGE_C R250, R123, R122, R250 ;  /* 0x0000007a7bfa723e */ /* 0x000fe400048070fa */
[----:B------:R-:W-:Y:S02]  /*7130*/  F2FP.SATFINITE.E4M3.F32.PACK_AB_MERGE_C R251, R127, R126, R242 ;  /* 0x0000007e7ffb723e */ /* 0x000fe400048070f2 */
[----:B------:R-:W-:Y:S03]  /*7140*/  IADD3 R242, PT, PT, R201, 0x1, RZ ;  /* 0x00000001c9f27810 */ /* 0x000fe60007ffe0ff */
[----:B------:R1:W-:Y:S01]  /*7150*/  STS.128 [R234+0x2030], R248 ;  /* 0x002030f8ea007388 */ /* 0x0003e20000000c00 */
[----:B------:R-:W-:Y:S01]  /*7160*/  @!PT LDS RZ, [RZ] ;  /* 0x00000000fffff984 */ /* 0x000fe20000000800 */
[----:B------:R-:W-:Y:S01]  /*7170*/  @!PT LDS RZ, [RZ] ;  /* 0x00000000fffff984 */ /* 0x000fe20000000800 */
[----:B------:R-:W-:Y:S01]  /*7180*/  @!PT LDS RZ, [RZ] ;  /* 0x00000000fffff984 */ /* 0x000fe20000000800 */
[----:B------:R-:W-:Y:S01]  /*7190*/  @!PT LDS RZ, [RZ] ;  /* 0x00000000fffff984 */ /* 0x000fe20000000800 */
[----:B------:R3:W-:Y:S07]  /*71a0*/  MEMBAR.ALL.CTA ;  /* 0x0000000000007992 */ /* 0x0007ee0000008000 */
[----:B---3--:R-:W3:Y:S02]  /*71b0*/  FENCE.VIEW.ASYNC.S ;  /* 0x00000000000073c6 */ /* 0x008ee40000000000 */
[----:B---3--:R-:W-:Y:S06]  /*71c0*/  BAR.SYNC.DEFER_BLOCKING 0x1, 0x80 ;  /* 0x0042000000007b1d */ /* 0x008fec0000010000 */
[----:B------:R-:W-:Y:S05]  /*71d0*/  @P0 BRA `(.L_x_108) ;  /* 0x0000000000280947 */ /* 0x000fea0003800000 */
[----:B------:R-:W-:Y:S02]  /*71e0*/  UIADD3 UR4, UPT, UPT, UR49, 0x2200, URZ ;  /* 0x0000220031047890 */ /* 0x000fe4000fffe0ff */
[----:B------:R-:W-:Y:S01]  /*71f0*/  UIADD3 UR6, UP0, UPT, UR52, 0x680, URZ ;  /* 0x0000068034067890 */ /* 0x000fe2000ff1e0ff */
[----:B------:R-:W-:Y:S03]  /*7200*/  UMOV UR43, UR36 ;  /* 0x00000024002b7c82 */ /* 0x000fe60008000000 */
[----:B------:R-:W-:Y:S01]  /*7210*/  MOV R238, UR4 ;  /* 0x0000000400ee7c02 */ /* 0x000fe20008000f00 */
[----:B------:R-:W-:Y:S03]  /*7220*/  UIADD3.X UR7, UPT, UPT, URZ, UR53, URZ, UP0, !UPT ;  /* 0x00000035ff077290 */ /* 0x000fe600087fe4ff */
[----:B------:R-:W-:Y:S11]  /*7230*/  R2UR UR40, R238 ;  /* 0x00000000ee2872ca */ /* 0x000ff600000e0000 */
[----:B------:R-:W-:Y:S02]  /*7240*/  @!UPT UIADD3 URZ, UPT, UPT, URZ, URZ, URZ ;  /* 0x000000fffffff290 */ /* 0x000fe4000fffe0ff */
[----:B------:R3:W-:Y:S01]  /*7250*/  UTMASTG.3D [UR40], [UR6] ;  /* 0x00000028060073b5 */ /* 0x0007e20008010000 */
[----:B------:R0:W-:Y:S01]  /*7260*/  UTMACMDFLUSH ;  /* 0x00000000000079b7 */ /* 0x0001e20000000000 */
[----:B---3--:R-:W-:Y:S04]  /*7270*/  DEPBAR.LE SB0, 0x0 ;  /* 0x000080000000791a */ /* 0x008fe80000000000 */
.L_x_108:
[----:B------:R-:W-:Y:S05]  /*7280*/  BSYNC.RECONVERGENT B0 ;  /* 0x0000000000007941 */ /* 0x000fea0003800200 */
.L_x_107:
[----:B------:R-:W-:Y:S01]  /*7290*/  BAR.SYNC.DEFER_BLOCKING 0x1, 0x80 ;  /* 0x0042000000007b1d */ /* 0x000fe20000010000 */
[----:B------:R-:W-:Y:S01]  /*72a0*/  ISETP.NE.AND P2, PT, R240, RZ, PT ;  /* 0x000000fff000720c */ /* 0x000fe20003f45270 */
[----:B------:R-:W-:Y:S01]  /*72b0*/  IMAD.IADD R20, R135, 0x1, R203 ;  /* 0x0000000187147824 */ /* 0x000fe200078e02cb */
[----:B------:R-:W-:Y:S01]  /*72c0*/  ISETP.NE.AND P0, PT, R241, 0x2, PT ;  /* 0x00000002f100780c */ /* 0x000fe20003f05270 */
[----:B------:R-:W-:Y:S01]  /*72d0*/  IMAD.IADD R21, R137, 0x1, R214 ;  /* 0x0000000189157824 */ /* 0x000fe200078e02d6 */
[----:B------:R-:W-:Y:S02]  /*72e0*/  ISETP.NE.AND P1, PT, R242, 0x4, PT ;  /* 0x00000004f200780c */ /* 0x000fe40003f25270 */
[----:B------:R-:W-:Y:S02]  /*72f0*/  SEL R3, RZ, 0x1, P0 ;  /* 0x00000001ff037807 */ /* 0x000fe40000000000 */
[----:B------:R-:W-:Y:S02]  /*7300*/  SEL R0, RZ, 0x1, P1 ;  /* 0x00000001ff007807 */ /* 0x000fe40000800000 */
[----:B------:R-:W-:Y:S02]  /*7310*/  LOP3.LUT R232, R232, R3, RZ, 0x3c, !PT ;  /* 0x00000003e8e87212 */ /* 0x000fe400078e3cff */
[----:B------:R-:W-:Y:S02]  /*7320*/  LOP3.LUT R233, R233, R0, RZ, 0x3c, !PT ;  /* 0x00000000e9e97212 */ /* 0x000fe400078e3cff */
[----:B------:R-:W-:Y:S02]  /*7330*/  @P2 R2UR UR36, R230 ;  /* 0x00000000e62422ca */ /* 0x000fe400000e0000 */
[----:B------:R-:W-:Y:S02]  /*7340*/  SEL R241, R241, RZ, P0 ;  /* 0x000000fff1f17207 */ /* 0x000fe40000000000 */
[----:B------:R-:W-:Y:S01]  /*7350*/  SEL R201, R242, RZ, P1 ;  /* 0x000000fff2c97207 */ /* 0x000fe20000800000 */
[----:B------:R-:W-:Y:S10]  /*7360*/  @P2 BRA `(.L_x_109) ;  /* 0xffffffdc00082947 */ /* 0x000ff4000383ffff */
[----:B------:R-:W-:Y:S05]  /*7370*/  EXIT ;  /* 0x000000000000794d */ /* 0x000fea0003800000 */
.L_x_20:
[----:B--2---:R2:W1:Y:S02]  /*7380*/  SYNCS.PHASECHK.TRANS64.TRYWAIT P0, [R3+URZ+0x1a0], R2 ;  /* 0x0001a002030075a7 */ /* 0x00446400080011ff */
[----:B-1----:R-:W-:Y:S05]  /*7390*/  @!P0 NANOSLEEP.SYNCS 0x989680 ;  /* 0x009896800000895d */ /* 0x002fea0003900000 */
[----:B------:R-:W1:Y:S02]  /*73a0*/  @!P0 SYNCS.PHASECHK.TRANS64 P0, [R3+URZ+0x1a0], R2 ;  /* 0x0001a002030085a7 */ /* 0x000e6400080010ff */
[----:B-1----:R-:W-:Y:S05]  /*73b0*/  @!P0 BRA `(.L_x_20) ;  /* 0xfffffffc00f08947 */ /* 0x002fea000383ffff */
[----:B------:R-:W-:Y:S05]  /*73c0*/  BRA `(.L_x_110) ;  /* 0xffffffa000e07947 */ /* 0x000fea000383ffff */
.L_x_23:
[----:B-1----:R-:W-:-:S07]  /*73d0*/  MOV R2, UR33 ;  /* 0x0000002100027c02 */ /* 0x002fce0008000f00 */
.L_x_111:
[----:B-1----:R1:W2:Y:S02]  /*73e0*/  SYNCS.PHASECHK.TRANS64.TRYWAIT P0, [R2+URZ+0x88], R5 ;  /* 0x00008805020075a7 */ /* 0x0022a400080011ff */
[----:B--2---:R-:W-:Y:S05]  /*73f0*/  @!P0 NANOSLEEP.SYNCS 0x989680 ;  /* 0x009896800000895d */ /* 0x004fea0003900000 */
[----:B------:R-:W2:Y:S02]  /*7400*/  @!P0 SYNCS.PHASECHK.TRANS64 P0, [R2+URZ+0x88], R5 ;  /* 0x00008805020085a7 */ /* 0x000ea400080010ff */
[----:B--2---:R-:W-:Y:S05]  /*7410*/  @!P0 BRA `(.L_x_111) ;  /* 0xfffffffc00f08947 */ /* 0x004fea000383ffff */
[----:B------:R-:W-:Y:S05]  /*7420*/  BRA `(.L_x_22) ;  /* 0xffffffa400307947 */ /* 0x000fea000383ffff */
.L_x_29:
[----:B-1----:R-:W-:-:S07]  /*7430*/  MOV R2, UR17 ;  /* 0x0000001100027c02 */ /* 0x002fce0008000f00 */
.L_x_112:
[----:B-1----:R1:W2:Y:S02]  /*7440*/  SYNCS.PHASECHK.TRANS64.TRYWAIT P0, [R2+URZ+0x88], R5 ;  /* 0x00008805020075a7 */ /* 0x0022a400080011ff */
[----:B--2---:R-:W-:Y:S05]  /*7450*/  @!P0 NANOSLEEP.SYNCS 0x989680 ;  /* 0x009896800000895d */ /* 0x004fea0003900000 */
[----:B------:R-:W2:Y:S02]  /*7460*/  @!P0 SYNCS.PHASECHK.TRANS64 P0, [R2+URZ+0x88], R5 ;  /* 0x00008805020085a7 */ /* 0x000ea400080010ff */
[----:B--2---:R-:W-:Y:S05]  /*7470*/  @!P0 BRA `(.L_x_112) ;  /* 0xfffffffc00f08947 */ /* 0x004fea000383ffff */
[----:B------:R-:W-:Y:S05]  /*7480*/  BRA `(.L_x_28) ;  /* 0xffffffa400d87947 */ /* 0x000fea000383ffff */
.L_x_33:
[----:B-1----:R1:W2:Y:S02]  /*7490*/  SYNCS.PHASECHK.TRANS64.TRYWAIT P0, [R2+URZ+0x130], R3 ;  /* 0x00013003020075a7 */ /* 0x0022a400080011ff */
[----:B--2---:R-:W-:Y:S05]  /*74a0*/  @!P0 NANOSLEEP.SYNCS 0x989680 ;  /* 0x009896800000895d */ /* 0x004fea0003900000 */
[----:B------:R-:W2:Y:S02]  /*74b0*/  @!P0 SYNCS.PHASECHK.TRANS64 P0, [R2+URZ+0x130], R3 ;  /* 0x00013003020085a7 */ /* 0x000ea400080010ff */
[----:B--2---:R-:W-:Y:S05]  /*74c0*/  @!P0 BRA `(.L_x_33) ;  /* 0xfffffffc00f08947 */ /* 0x004fea000383ffff */
[----:B------:R-:W-:Y:S05]  /*74d0*/  BRA `(.L_x_113) ;  /* 0xffffffa800687947 */ /* 0x000fea000383ffff */
.L_x_37:
[----:B----4-:R-:W-:-:S07]  /*74e0*/  MOV R0, UR5 ;  /* 0x0000000500007c02 */ /* 0x010fce0008000f00 */
.L_x_114:
[----:B-1----:R1:W2:Y:S02]  /*74f0*/  SYNCS.PHASECHK.TRANS64.TRYWAIT P0, [R0+URZ], R3 ;  /* 0x00000003000075a7 */ /* 0x0022a400080011ff */
[----:B--2---:R-:W-:Y:S05]  /*7500*/  @!P0 NANOSLEEP.SYNCS 0x989680 ;  /* 0x009896800000895d */ /* 0x004fea0003900000 */
[----:B------:R-:W2:Y:S02]  /*7510*/  @!P0 SYNCS.PHASECHK.TRANS64 P0, [R0+URZ], R3 ;  /* 0x00000003000085a7 */ /* 0x000ea400080010ff */
[----:B--2---:R-:W-:Y:S05]  /*7520*/  @!P0 BRA `(.L_x_114) ;  /* 0xfffffffc00f08947 */ /* 0x004fea000383ffff */
[----:B------:R-:W-:Y:S05]  /*7530*/  BRA `(.L_x_115) ;  /* 0xffffffac00d87947 */ /* 0x000fea000383ffff */
.L_x_38:
[----:B----4-:R-:W-:-:S07]  /*7540*/  MOV R0, UR5 ;  /* 0x0000000500007c02 */ /* 0x010fce0008000f00 */
.L_x_116:
[----:B-1----:R1:W2:Y:S02]  /*7550*/  SYNCS.PHASECHK.TRANS64.TRYWAIT P0, [R0+URZ], R3 ;  /* 0x00000003000075a7 */ /* 0x0022a400080011ff */
[----:B--2---:R-:W-:Y:S05]  /*7560*/  @!P0 NANOSLEEP.SYNCS 0x989680 ;  /* 0x009896800000895d */ /* 0x004fea0003900000 */
[----:B------:R-:W2:Y:S02]  /*7570*/  @!P0 SYNCS.PHASECHK.TRANS64 P0, [R0+URZ], R3 ;  /* 0x00000003000085a7 */ /* 0x000ea400080010ff */
[----:B--2---:R-:W-:Y:S05]  /*7580*/  @!P0 BRA `(.L_x_116) ;  /* 0xfffffffc00f08947 */ /* 0x004fea000383ffff */
[----:B------:R-:W-:Y:S05]  /*7590*/  BRA `(.L_x_117) ;  /* 0xffffffac00e47947 */ /* 0x000fea000383ffff */
.L_x_39:
[----:B----4-:R-:W-:-:S07]  /*75a0*/  MOV R0, UR5 ;  /* 0x0000000500007c02 */ /* 0x010fce0008000f00 */
.L_x_118:
[----:B-1----:R1:W2:Y:S02]  /*75b0*/  SYNCS.PHASECHK.TRANS64.TRYWAIT P0, [R0+URZ], R3 ;  /* 0x00000003000075a7 */ /* 0x0022a400080011ff */
[----:B--2---:R-:W-:Y:S05]  /*75c0*/  @!P0 NANOSLEEP.SYNCS 0x989680 ;  /* 0x009896800000895d */ /* 0x004fea0003900000 */
[----:B------:R-:W2:Y:S02]  /*75d0*/  @!P0 SYNCS.PHASECHK.TRANS64 P0, [R0+URZ], R3 ;  /* 0x00000003000085a7 */ /* 0x000ea400080010ff */
[----:B--2---:R-:W-:Y:S05]  /*75e0*/  @!P0 BRA `(.L_x_118) ;  /* 0xfffffffc00f08947 */ /* 0x004fea000383ffff */
[----:B------:R-:W-:Y:S05]  /*75f0*/  BRA `(.L_x_119) ;  /* 0xffffffac00f07947 */ /* 0x000fea000383ffff */
.L_x_40:
[----:B----4-:R-:W-:-:S07]  /*7600*/  MOV R0, UR5 ;  /* 0x0000000500007c02 */ /* 0x010fce0008000f00 */
.L_x_120:
[----:B-1----:R1:W2:Y:S02]  /*7610*/  SYNCS.PHASECHK.TRANS64.TRYWAIT P0, [R0+URZ], R3 ;  /* 0x00000003000075a7 */ /* 0x0022a400080011ff */
[----:B--2---:R-:W-:Y:S05]  /*7620*/  @!P0 NANOSLEEP.SYNCS 0x989680 ;  /* 0x009896800000895d */ /* 0x004fea0003900000 */
[----:B------:R-:W2:Y:S02]  /*7630*/  @!P0 SYNCS.PHASECHK.TRANS64 P0, [R0+URZ], R3 ;  /* 0x00000003000085a7 */ /* 0x000ea400080010ff */
[----:B--2---:R-:W-:Y:S05]  /*7640*/  @!P0 BRA `(.L_x_120) ;  /* 0xfffffffc00f08947 */ /* 0x004fea000383ffff */
[----:B------:R-:W-:Y:S05]  /*7650*/  BRA `(.L_x_121) ;  /* 0xffffffac00fc7947 */ /* 0x000fea000383ffff */
.L_x_41:
[----:B----4-:R-:W-:-:S07]  /*7660*/  MOV R0, UR5 ;  /* 0x0000000500007c02 */ /* 0x010fce0008000f00 */
.L_x_122:
[----:B-1----:R1:W2:Y:S02]  /*7670*/  SYNCS.PHASECHK.TRANS64.TRYWAIT P0, [R0+URZ], R3 ;  /* 0x00000003000075a7 */ /* 0x0022a400080011ff */
[----:B--2---:R-:W-:Y:S05]  /*7680*/  @!P0 NANOSLEEP.SYNCS 0x989680 ;  /* 0x009896800000895d */ /* 0x004fea0003900000 */
[----:B------:R-:W2:Y:S02]  /*7690*/  @!P0 SYNCS.PHASECHK.TRANS64 P0, [R0+URZ], R3 ;  /* 0x00000003000085a7 */ /* 0x000ea400080010ff */
[----:B--2---:R-:W-:Y:S05]  /*76a0*/  @!P0 BRA `(.L_x_122) ;  /* 0xfffffffc00f08947 */ /* 0x004fea000383ffff */
[----:B------:R-:W-:Y:S05]  /*76b0*/  BRA `(.L_x_123) ;  /* 0xffffffb000087947 */ /* 0x000fea000383ffff */
.L_x_42:
[----:B----4-:R-:W-:-:S07]  /*76c0*/  MOV R0, UR5 ;  /* 0x0000000500007c02 */ /* 0x010fce0008000f00 */
.L_x_124:
[----:B-1----:R1:W2:Y:S02]  /*76d0*/  SYNCS.PHASECHK.TRANS64.TRYWAIT P0, [R0+URZ], R3 ;  /* 0x00000003000075a7 */ /* 0x0022a400080011ff */
[----:B--2---:R-:W-:Y:S05]  /*76e0*/  @!P0 NANOSLEEP.SYNCS 0x989680 ;  /* 0x009896800000895d */ /* 0x004fea0003900000 */
[----:B------:R-:W2:Y:S02]  /*76f0*/  @!P0 SYNCS.PHASECHK.TRANS64 P0, [R0+URZ], R3 ;  /* 0x00000003000085a7 */ /* 0x000ea400080010ff */
[----:B--2---:R-:W-:Y:S05]  /*7700*/  @!P0 BRA `(.L_x_124) ;  /* 0xfffffffc00f08947 */ /* 0x004fea000383ffff */
[----:B------:R-:W-:Y:S05]  /*7710*/  BRA `(.L_x_125) ;  /* 0xffffffb000147947 */ /* 0x000fea000383ffff */
.L_x_43:
[----:B----4-:R-:W-:-:S07]  /*7720*/  MOV R0, UR5 ;  /* 0x0000000500007c02 */ /* 0x010fce0008000f00 */
.L_x_126:
[----:B-1----:R1:W2:Y:S02]  /*7730*/  SYNCS.PHASECHK.TRANS64.TRYWAIT P0, [R0+URZ], R3 ;  /* 0x00000003000075a7 */ /* 0x0022a400080011ff */
[----:B--2---:R-:W-:Y:S05]  /*7740*/  @!P0 NANOSLEEP.SYNCS 0x989680 ;  /* 0x009896800000895d */ /* 0x004fea0003900000 */
[----:B------:R-:W2:Y:S02]  /*7750*/  @!P0 SYNCS.PHASECHK.TRANS64 P0, [R0+URZ], R3 ;  /* 0x00000003000085a7 */ /* 0x000ea400080010ff */
[----:B--2---:R-:W-:Y:S05]  /*7760*/  @!P0 BRA `(.L_x_126) ;  /* 0xfffffffc00f08947 */ /* 0x004fea000383ffff */
[----:B------:R-:W-:Y:S05]  /*7770*/  BRA `(.L_x_127) ;  /* 0xffffffb000207947 */ /* 0x000fea000383ffff */
.L_x_44:
[----:B----4-:R-:W-:-:S07]  /*7780*/  MOV R0, UR5 ;  /* 0x0000000500007c02 */ /* 0x010fce0008000f00 */
.L_x_128:
[----:B-1----:R1:W2:Y:S02]  /*7790*/  SYNCS.PHASECHK.TRANS64.TRYWAIT P0, [R0+URZ], R3 ;  /* 0x00000003000075a7 */ /* 0x0022a400080011ff */
[----:B--2---:R-:W-:Y:S05]  /*77a0*/  @!P0 NANOSLEEP.SYNCS 0x989680 ;  /* 0x009896800000895d */ /* 0x004fea0003900000 */
[----:B------:R-:W2:Y:S02]  /*77b0*/  @!P0 SYNCS.PHASECHK.TRANS64 P0, [R0+URZ], R3 ;  /* 0x00000003000085a7 */ /* 0x000ea400080010ff */
[----:B--2---:R-:W-:Y:S05]  /*77c0*/  @!P0 BRA `(.L_x_128) ;  /* 0xfffffffc00f08947 */ /* 0x004fea000383ffff */
[----:B------:R-:W-:Y:S05]  /*77d0*/  BRA `(.L_x_129) ;  /* 0xffffffb0002c7947 */ /* 0x000fea000383ffff */
.L_x_45:
[----:B----4-:R-:W-:-:S07]  /*77e0*/  MOV R0, UR5 ;  /* 0x0000000500007c02 */ /* 0x010fce0008000f00 */
.L_x_130:
[----:B-1----:R1:W2:Y:S02]  /*77f0*/  SYNCS.PHASECHK.TRANS64.TRYWAIT P0, [R0+URZ], R3 ;  /* 0x00000003000075a7 */ /* 0x0022a400080011ff */
[----:B--2---:R-:W-:Y:S05]  /*7800*/  @!P0 NANOSLEEP.SYNCS 0x989680 ;  /* 0x009896800000895d */ /* 0x004fea0003900000 */
[----:B------:R-:W2:Y:S02]  /*7810*/  @!P0 SYNCS.PHASECHK.TRANS64 P0, [R0+URZ], R3 ;  /* 0x00000003000085a7 */ /* 0x000ea400080010ff */
[----:B--2---:R-:W-:Y:S05]  /*7820*/  @!P0 BRA `(.L_x_130) ;  /* 0xfffffffc00f08947 */ /* 0x004fea000383ffff */
[----:B------:R-:W-:Y:S05]  /*7830*/  BRA `(.L_x_131) ;  /* 0xffffffb000387947 */ /* 0x000fea000383ffff */
.L_x_46:
[----:B----4-:R-:W-:-:S07]  /*7840*/  MOV R0, UR5 ;  /* 0x0000000500007c02 */ /* 0x010fce0008000f00 */
.L_x_132:
[----:B-1----:R1:W2:Y:S02]  /*7850*/  SYNCS.PHASECHK.TRANS64.TRYWAIT P0, [R0+URZ], R3 ;  /* 0x00000003000075a7 */ /* 0x0022a400080011ff */
[----:B--2---:R-:W-:Y:S05]  /*7860*/  @!P0 NANOSLEEP.SYNCS 0x989680 ;  /* 0x009896800000895d */ /* 0x004fea0003900000 */
[----:B------:R-:W2:Y:S02]  /*7870*/  @!P0 SYNCS.PHASECHK.TRANS64 P0, [R0+URZ], R3 ;  /* 0x00000003000085a7 */ /* 0x000ea400080010ff */
[----:B--2---:R-:W-:Y:S05]  /*7880*/  @!P0 BRA `(.L_x_132) ;  /* 0xfffffffc00f08947 */ /* 0x004fea000383ffff */
[----:B------:R-:W-:Y:S05]  /*7890*/  BRA `(.L_x_133) ;  /* 0xffffffb000447947 */ /* 0x000fea000383ffff */
.L_x_47:
[----:B----4-:R-:W-:-:S07]  /*78a0*/  MOV R0, UR5 ;  /* 0x0000000500007c02 */ /* 0x010fce0008000f00 */
.L_x_134:
[----:B-1----:R1:W2:Y:S02]  /*78b0*/  SYNCS.PHASECHK.TRANS64.TRYWAIT P0, [R0+URZ], R3 ;  /* 0x00000003000075a7 */ /* 0x0022a400080011ff */
[----:B--2---:R-:W-:Y:S05]  /*78c0*/  @!P0 NANOSLEEP.SYNCS 0x989680 ;  /* 0x009896800000895d */ /* 0x004fea0003900000 */
[----:B------:R-:W2:Y:S02]  /*78d0*/  @!P0 SYNCS.PHASECHK.TRANS64 P0, [R0+URZ], R3 ;  /* 0x00000003000085a7 */ /* 0x000ea400080010ff */
[----:B--2---:R-:W-:Y:S05]  /*78e0*/  @!P0 BRA `(.L_x_134) ;  /* 0xfffffffc00f08947 */ /* 0x004fea000383ffff */
[----:B------:R-:W-:Y:S05]  /*78f0*/  BRA `(.L_x_135) ;  /* 0xffffffb000507947 */ /* 0x000fea000383ffff */
.L_x_48:
[----:B----4-:R-:W-:-:S07]  /*7900*/  MOV R0, UR5 ;  /* 0x0000000500007c02 */ /* 0x010fce0008000f00 */
.L_x_136:
[----:B-1----:R1:W2:Y:S02]  /*7910*/  SYNCS.PHASECHK.TRANS64.TRYWAIT P0, [R0+URZ], R3 ;  /* 0x00000003000075a7 */ /* 0x0022a400080011ff */
[----:B--2---:R-:W-:Y:S05]  /*7920*/  @!P0 NANOSLEEP.SYNCS 0x989680 ;  /* 0x009896800000895d */ /* 0x004fea0003900000 */
[----:B------:R-:W2:Y:S02]  /*7930*/  @!P0 SYNCS.PHASECHK.TRANS64 P0, [R0+URZ], R3 ;  /* 0x00000003000085a7 */ /* 0x000ea400080010ff */
[----:B--2---:R-:W-:Y:S05]  /*7940*/  @!P0 BRA `(.L_x_136) ;  /* 0xfffffffc00f08947 */ /* 0x004fea000383ffff */
[----:B------:R-:W-:Y:S05]  /*7950*/  BRA `(.L_x_137) ;  /* 0xffffffb0005c7947 */ /* 0x000fea000383ffff */
.L_x_49:
[----:B----4-:R-:W-:-:S07]  /*7960*/  MOV R0, UR5 ;  /* 0x0000000500007c02 */ /* 0x010fce0008000f00 */
.L_x_138:
[----:B-1----:R1:W2:Y:S02]  /*7970*/  SYNCS.PHASECHK.TRANS64.TRYWAIT P0, [R0+URZ], R3 ;  /* 0x00000003000075a7 */ /* 0x0022a400080011ff */
[----:B--2---:R-:W-:Y:S05]  /*7980*/  @!P0 NANOSLEEP.SYNCS 0x989680 ;  /* 0x009896800000895d */ /* 0x004fea0003900000 */
[----:B------:R-:W2:Y:S02]  /*7990*/  @!P0 SYNCS.PHASECHK.TRANS64 P0, [R0+URZ], R3 ;  /* 0x00000003000085a7 */ /* 0x000ea400080010ff */
[----:B--2---:R-:W-:Y:S05]  /*79a0*/  @!P0 BRA `(.L_x_138) ;  /* 0xfffffffc00f08947 */ /* 0x004fea000383ffff */
[----:B------:R-:W-:Y:S05]  /*79b0*/  BRA `(.L_x_139) ;  /* 0xffffffb000687947 */ /* 0x000fea000383ffff */
.L_x_50:
[----:B----4-:R-:W-:-:S07]  /*79c0*/  MOV R0, UR5 ;  /* 0x0000000500007c02 */ /* 0x010fce0008000f00 */
.L_x_140:
[----:B-1----:R1:W2:Y:S02]  /*79d0*/  SYNCS.PHASECHK.TRANS64.TRYWAIT P0, [R0+URZ], R3 ;  /* 0x00000003000075a7 */ /* 0x0022a400080011ff */
[----:B--2---:R-:W-:Y:S05]  /*79e0*/  @!P0 NANOSLEEP.SYNCS 0x989680 ;  /* 0x009896800000895d */ /* 0x004fea0003900000 */
[----:B------:R-:W2:Y:S02]  /*79f0*/  @!P0 SYNCS.PHASECHK.TRANS64 P0, [R0+URZ], R3 ;  /* 0x00000003000085a7 */ /* 0x000ea400080010ff */
[----:B--2---:R-:W-:Y:S05]  /*7a00*/  @!P0 BRA `(.L_x_140) ;  /* 0xfffffffc00f08947 */ /* 0x004fea000383ffff */
[----:B------:R-:W-:Y:S05]  /*7a10*/  BRA `(.L_x_141) ;  /* 0xffffffb000747947 */ /* 0x000fea000383ffff */
.L_x_51:
[----:B----4-:R-:W-:-:S07]  /*7a20*/  MOV R0, UR5 ;  /* 0x0000000500007c02 */ /* 0x010fce0008000f00 */
.L_x_142:
[----:B-1----:R1:W2:Y:S02]  /*7a30*/  SYNCS.PHASECHK.TRANS64.TRYWAIT P0, [R0+URZ], R3 ;  /* 0x00000003000075a7 */ /* 0x0022a400080011ff */
[----:B--2---:R-:W-:Y:S05]  /*7a40*/  @!P0 NANOSLEEP.SYNCS 0x989680 ;  /* 0x009896800000895d */ /* 0x004fea0003900000 */
[----:B------:R-:W2:Y:S02]  /*7a50*/  @!P0 SYNCS.PHASECHK.TRANS64 P0, [R0+URZ], R3 ;  /* 0x00000003000085a7 */ /* 0x000ea400080010ff */
[----:B--2---:R-:W-:Y:S05]  /*7a60*/  @!P0 BRA `(.L_x_142) ;  /* 0xfffffffc00f08947 */ /* 0x004fea000383ffff */
[----:B------:R-:W-:Y:S05]  /*7a70*/  BRA `(.L_x_143) ;  /* 0xffffffb000807947 */ /* 0x000fea000383ffff */
.L_x_52:
[----:B----4-:R-:W-:-:S07]  /*7a80*/  MOV R0, UR5 ;  /* 0x0000000500007c02 */ /* 0x010fce0008000f00 */
.L_x_144:
[----:B-1----:R1:W2:Y:S02]  /*7a90*/  SYNCS.PHASECHK.TRANS64.TRYWAIT P0, [R0+URZ], R3 ;  /* 0x00000003000075a7 */ /* 0x0022a400080011ff */
[----:B--2---:R-:W-:Y:S05]  /*7aa0*/  @!P0 NANOSLEEP.SYNCS 0x989680 ;  /* 0x009896800000895d */ /* 0x004fea0003900000 */
[----:B------:R-:W2:Y:S02]  /*7ab0*/  @!P0 SYNCS.PHASECHK.TRANS64 P0, [R0+URZ], R3 ;  /* 0x00000003000085a7 */ /* 0x000ea400080010ff */
[----:B--2---:R-:W-:Y:S05]  /*7ac0*/  @!P0 BRA `(.L_x_144) ;  /* 0xfffffffc00f08947 */ /* 0x004fea000383ffff */
[----:B------:R-:W-:Y:S05]  /*7ad0*/  BRA `(.L_x_145) ;  /* 0xffffffb0008c7947 */ /* 0x000fea000383ffff */
.L_x_55:
[----:B-1----:R1:W2:Y:S02]  /*7ae0*/  SYNCS.PHASECHK.TRANS64.TRYWAIT P0, [R0+URZ+0x190], R9 ;  /* 0x00019009000075a7 */ /* 0x0022a400080011ff */
[----:B--2---:R-:W-:Y:S05]  /*7af0*/  @!P0 NANOSLEEP.SYNCS 0x989680 ;  /* 0x009896800000895d */ /* 0x004fea0003900000 */
[----:B------:R-:W2:Y:S02]  /*7b00*/  @!P0 SYNCS.PHASECHK.TRANS64 P0, [R0+URZ+0x190], R9 ;  /* 0x00019009000085a7 */ /* 0x000ea400080010ff */
[----:B--2---:R-:W-:Y:S05]  /*7b10*/  @!P0 BRA `(.L_x_55) ;  /* 0xfffffffc00f08947 */ /* 0x004fea000383ffff */
[----:B------:R-:W-:Y:S05]  /*7b20*/  BRA `(.L_x_146) ;  /* 0xffffffb000ec7947 */ /* 0x000fea000383ffff */
.L_x_56:
[----:B------:R-:W-:-:S07]  /*7b30*/  MOV R0, UR5 ;  /* 0x0000000500007c02 */ /* 0x000fce0008000f00 */
.L_x_147:
[----:B-1----:R1:W2:Y:S02]  /*7b40*/  SYNCS.PHASECHK.TRANS64.TRYWAIT P0, [R0+URZ+0x140], R11 ;  /* 0x0001400b000075a7 */ /* 0x0022a400080011ff */
[----:B--2---:R-:W-:Y:S05]  /*7b50*/  @!P0 NANOSLEEP.SYNCS 0x989680 ;  /* 0x009896800000895d */ /* 0x004fea0003900000 */
[----:B------:R-:W2:Y:S02]  /*7b60*/  @!P0 SYNCS.PHASECHK.TRANS64 P0, [R0+URZ+0x140], R11 ;  /* 0x0001400b000085a7 */ /* 0x000ea400080010ff */
[----:B--2---:R-:W-:Y:S05]  /*7b70*/  @!P0 BRA `(.L_x_147) ;  /* 0xfffffffc00f08947 */ /* 0x004fea000383ffff */
[----:B------:R-:W-:Y:S05]  /*7b80*/  BRA `(.L_x_148) ;  /* 0xffffffb000fc7947 */ /* 0x000fea000383ffff */
.L_x_57:
[----:B-1----:R1:W2:Y:S02]  /*7b90*/  SYNCS.PHASECHK.TRANS64.TRYWAIT P1, [R0+URZ+0x130], R9 ;  /* 0x00013009000075a7 */ /* 0x0022a400080211ff */
[----:B--2---:R-:W-:Y:S05]  /*7ba0*/  @!P1 NANOSLEEP.SYNCS 0x989680 ;  /* 0x009896800000995d */ /* 0x004fea0003900000 */
[----:B------:R-:W2:Y:S02]  /*7bb0*/  @!P1 SYNCS.PHASECHK.TRANS64 P1, [R0+URZ+0x130], R9 ;  /* 0x00013009000095a7 */ /* 0x000ea400080210ff */
[----:B--2---:R-:W-:Y:S05]  /*7bc0*/  @!P1 BRA `(.L_x_57) ;  /* 0xfffffffc00f09947 */ /* 0x004fea000383ffff */
[----:B------:R-:W-:Y:S05]  /*7bd0*/  BRA `(.L_x_149) ;  /* 0xffffffb4002c7947 */ /* 0x000fea000383ffff */
.L_x_60:
[----:B------:R-:W-:-:S07]  /*7be0*/  MOV R0, UR5 ;  /* 0x0000000500007c02 */ /* 0x000fce0008000f00 */
.L_x_150:
[----:B-1----:R1:W2:Y:S02]  /*7bf0*/  SYNCS.PHASECHK.TRANS64.TRYWAIT P0, [R0+URZ+0x140], R3 ;  /* 0x00014003000075a7 */ /* 0x0022a400080011ff */
[----:B--2---:R-:W-:Y:S05]  /*7c00*/  @!P0 NANOSLEEP.SYNCS 0x989680 ;  /* 0x009896800000895d */ /* 0x004fea0003900000 */
[----:B------:R-:W2:Y:S02]  /*7c10*/  @!P0 SYNCS.PHASECHK.TRANS64 P0, [R0+URZ+0x140], R3 ;  /* 0x00014003000085a7 */ /* 0x000ea400080010ff */
[----:B--2---:R-:W-:Y:S05]  /*7c20*/  @!P0 BRA `(.L_x_150) ;  /* 0xfffffffc00f08947 */ /* 0x004fea000383ffff */
[----:B------:R-:W-:Y:S05]  /*7c30*/  BRA `(.L_x_59) ;  /* 0xffffffb400807947 */ /* 0x000fea000383ffff */
.L_x_67:
[----:B-1----:R1:W2:Y:S02]  /*7c40*/  SYNCS.PHASECHK.TRANS64.TRYWAIT P1, [R0+URZ+0x130], R5 ;  /* 0x00013005000075a7 */ /* 0x0022a400080211ff */
[----:B--2---:R-:W-:Y:S05]  /*7c50*/  @!P1 NANOSLEEP.SYNCS 0x989680 ;  /* 0x009896800000995d */ /* 0x004fea0003900000 */
[----:B------:R-:W2:Y:S02]  /*7c60*/  @!P1 SYNCS.PHASECHK.TRANS64 P1, [R0+URZ+0x130], R5 ;  /* 0x00013005000095a7 */ /* 0x000ea400080210ff */
[----:B--2---:R-:W-:Y:S05]  /*7c70*/  @!P1 BRA `(.L_x_67) ;  /* 0xfffffffc00f09947 */ /* 0x004fea000383ffff */
[----:B------:R-:W-:Y:S05]  /*7c80*/  BRA `(.L_x_151) ;  /* 0xffffffb800e07947 */ /* 0x000fea000383ffff */
.L_x_68:
[----:B------:R-:W-:-:S07]  /*7c90*/  MOV R3, UR8 ;  /* 0x0000000800037c02 */ /* 0x000fce0008000f00 */
.L_x_152:
[----:B-1----:R1:W2:Y:S02]  /*7ca0*/  SYNCS.PHASECHK.TRANS64.TRYWAIT P0, [R3+URZ+0x170], R0 ;  /* 0x00017000030075a7 */ /* 0x0022a400080011ff */
[----:B--2---:R-:W-:Y:S05]  /*7cb0*/  @!P0 NANOSLEEP.SYNCS 0x989680 ;  /* 0x009896800000895d */ /* 0x004fea0003900000 */
[----:B------:R-:W2:Y:S02]  /*7cc0*/  @!P0 SYNCS.PHASECHK.TRANS64 P0, [R3+URZ+0x170], R0 ;  /* 0x00017000030085a7 */ /* 0x000ea400080010ff */
[----:B--2---:R-:W-:Y:S05]  /*7cd0*/  @!P0 BRA `(.L_x_152) ;  /* 0xfffffffc00f08947 */ /* 0x004fea000383ffff */
[----:B------:R-:W-:Y:S05]  /*7ce0*/  BRA `(.L_x_153) ;  /* 0xffffffbc00187947 */ /* 0x000fea000383ffff */
.L_x_71:
[----:B------:R-:W-:Y:S07]  /*7cf0*/  MOV R0, UR7 ;  /* 0x0000000700007c02 */ /* 0x000fee0008000f00 */
.L_x_154:
[----:B-1----:R1:W2:Y:S02]  /*7d00*/  SYNCS.PHASECHK.TRANS64.TRYWAIT P0, [R0+URZ], R3 ;  /* 0x00000003000075a7 */ /* 0x0022a400080011ff */
[----:B--2---:R-:W-:Y:S05]  /*7d10*/  @!P0 NANOSLEEP.SYNCS 0x989680 ;  /* 0x009896800000895d */ /* 0x004fea0003900000 */
[----:B------:R-:W2:Y:S02]  /*7d20*/  @!P0 SYNCS.PHASECHK.TRANS64 P0, [R0+URZ], R3 ;  /* 0x00000003000085a7 */ /* 0x000ea400080010ff */
[----:B--2---:R-:W-:Y:S05]  /*7d30*/  @!P0 BRA `(.L_x_154) ;  /* 0xfffffffc00f08947 */ /* 0x004fea000383ffff */
[----:B------:R-:W-:Y:S05]  /*7d40*/  BRA `(.L_x_70) ;  /* 0xffffffbc00347947 */ /* 0x000fea000383ffff */
.L_x_74:
[----:B------:R-:W-:-:S07]  /*7d50*/  MOV R0, UR5 ;  /* 0x0000000500007c02 */ /* 0x000fce0008000f00 */
.L_x_155:
[----:B--2---:R2:W3:Y:S02]  /*7d60*/  SYNCS.PHASECHK.TRANS64.TRYWAIT P0, [R0+URZ], R3 ;  /* 0x00000003000075a7 */ /* 0x0044e400080011ff */
[----:B---3--:R-:W-:Y:S05]  /*7d70*/  @!P0 NANOSLEEP.SYNCS 0x989680 ;  /* 0x009896800000895d */ /* 0x008fea0003900000 */
[----:B------:R-:W3:Y:S02]  /*7d80*/  @!P0 SYNCS.PHASECHK.TRANS64 P0, [R0+URZ], R3 ;  /* 0x00000003000085a7 */ /* 0x000ee400080010ff */
[----:B---3--:R-:W-:Y:S05]  /*7d90*/  @!P0 BRA `(.L_x_155) ;  /* 0xfffffffc00f08947 */ /* 0x008fea000383ffff */
[----:B------:R-:W-:Y:S05]  /*7da0*/  BRA `(.L_x_156) ;  /* 0xffffffbc00e87947 */ /* 0x000fea000383ffff */
.L_x_75:
[----:B------:R-:W-:-:S07]  /*7db0*/  MOV R0, UR5 ;  /* 0x0000000500007c02 */ /* 0x000fce0008000f00 */
.L_x_157:
[----:B-1----:R1:W2:Y:S02]  /*7dc0*/  SYNCS.PHASECHK.TRANS64.TRYWAIT P0, [R0+URZ], R3 ;  /* 0x00000003000075a7 */ /* 0x0022a400080011ff */
[----:B--2---:R-:W-:Y:S05]  /*7dd0*/  @!P0 NANOSLEEP.SYNCS 0x989680 ;  /* 0x009896800000895d */ /* 0x004fea0003900000 */
[----:B------:R-:W2:Y:S02]  /*7de0*/  @!P0 SYNCS.PHASECHK.TRANS64 P0, [R0+URZ], R3 ;  /* 0x00000003000085a7 */ /* 0x000ea400080010ff */
[----:B--2---:R-:W-:Y:S05]  /*7df0*/  @!P0 BRA `(.L_x_157) ;  /* 0xfffffffc00f08947 */ /* 0x004fea000383ffff */
[----:B------:R-:W-:Y:S05]  /*7e00*/  BRA `(.L_x_158) ;  /* 0xffffffbc00f47947 */ /* 0x000fea000383ffff */
.L_x_76:
[----:B------:R-:W-:-:S07]  /*7e10*/  MOV R0, UR5 ;  /* 0x0000000500007c02 */ /* 0x000fce0008000f00 */
.L_x_159:
[----:B-1----:R1:W2:Y:S02]  /*7e20*/  SYNCS.PHASECHK.TRANS64.TRYWAIT P0, [R0+URZ], R3 ;  /* 0x00000003000075a7 */ /* 0x0022a400080011ff */
[----:B--2---:R-:W-:Y:S05]  /*7e30*/  @!P0 NANOSLEEP.SYNCS 0x989680 ;  /* 0x009896800000895d */ /* 0x004fea0003900000 */
[----:B------:R-:W2:Y:S02]  /*7e40*/  @!P0 SYNCS.PHASECHK.TRANS64 P0, [R0+URZ], R3 ;  /* 0x00000003000085a7 */ /* 0x000ea400080010ff */
[----:B--2---:R-:W-:Y:S05]  /*7e50*/  @!P0 BRA `(.L_x_159) ;  /* 0xfffffffc00f08947 */ /* 0x004fea000383ffff */
[----:B------:R-:W-:Y:S05]  /*7e60*/  BRA `(.L_x_160) ;  /* 0xffffffc000007947 */ /* 0x000fea000383ffff */
.L_x_77:
[----:B------:R-:W-:-:S07]  /*7e70*/  MOV R0, UR7 ;  /* 0x0000000700007c02 */ /* 0x000fce0008000f00 */
.L_x_161:
[----:B-1----:R1:W2:Y:S02]  /*7e80*/  SYNCS.PHASECHK.TRANS64.TRYWAIT P0, [R0+URZ], R3 ;  /* 0x00000003000075a7 */ /* 0x0022a400080011ff */
[----:B--2---:R-:W-:Y:S05]  /*7e90*/  @!P0 NANOSLEEP.SYNCS 0x989680 ;  /* 0x009896800000895d */ /* 0x004fea0003900000 */
[----:B------:R-:W2:Y:S02]  /*7ea0*/  @!P0 SYNCS.PHASECHK.TRANS64 P0, [R0+URZ], R3 ;  /* 0x00000003000085a7 */ /* 0x000ea400080010ff */
[----:B--2---:R-:W-:Y:S05]  /*7eb0*/  @!P0 BRA `(.L_x_161) ;  /* 0xfffffffc00f08947 */ /* 0x004fea000383ffff */
[----:B------:R-:W-:Y:S05]  /*7ec0*/  BRA `(.L_x_162) ;  /* 0xffffffc0000c7947 */ /* 0x000fea000383ffff */
.L_x_82:
[----:B---3--:R3:W1:Y:S02]  /*7ed0*/  SYNCS.PHASECHK.TRANS64.TRYWAIT P0, [R0+URZ+0x130], R3 ;  /* 0x00013003000075a7 */ /* 0x00866400080011ff */
[----:B-1----:R-:W-:Y:S05]  /*7ee0*/  @!P0 NANOSLEEP.SYNCS 0x989680 ;  /* 0x009896800000895d */ /* 0x002fea0003900000 */
[----:B------:R-:W1:Y:S02]  /*7ef0*/  @!P0 SYNCS.PHASECHK.TRANS64 P0, [R0+URZ+0x130], R3 ;  /* 0x00013003000085a7 */ /* 0x000e6400080010ff */
[----:B-1----:R-:W-:Y:S05]  /*7f00*/  @!P0 BRA `(.L_x_82) ;  /* 0xfffffffc00f08947 */ /* 0x002fea000383ffff */
[----:B------:R-:W-:Y:S05]  /*7f10*/  BRA `(.L_x_163) ;  /* 0xffffffc400087947 */ /* 0x000fea000383ffff */
.L_x_85:
[----:B------:R-:W-:Y:S07]  /*7f20*/  MOV R0, UR6 ;  /* 0x0000000600007c02 */ /* 0x000fee0008000f00 */
.L_x_164:
[----:B-1----:R1:W3:Y:S02]  /*7f30*/  SYNCS.PHASECHK.TRANS64.TRYWAIT P0, [R0+URZ+0x128], R3 ;  /* 0x00012803000075a7 */ /* 0x0022e400080011ff */
[----:B---3--:R-:W-:Y:S05]  /*7f40*/  @!P0 NANOSLEEP.SYNCS 0x989680 ;  /* 0x009896800000895d */ /* 0x008fea0003900000 */
[----:B------:R-:W3:Y:S02]  /*7f50*/  @!P0 SYNCS.PHASECHK.TRANS64 P0, [R0+URZ+0x128], R3 ;  /* 0x00012803000085a7 */ /* 0x000ee400080010ff */
[----:B---3--:R-:W-:Y:S05]  /*7f60*/  @!P0 BRA `(.L_x_164) ;  /* 0xfffffffc00f08947 */ /* 0x008fea000383ffff */
[----:B------:R-:W-:Y:S05]  /*7f70*/  BRA `(.L_x_84) ;  /* 0xffffffc400f47947 */ /* 0x000fea000383ffff */
.L_x_88:
[----:B------:R-:W-:Y:S07]  /*7f80*/  MOV R3, UR6 ;  /* 0x0000000600037c02 */ /* 0x000fee0008000f00 */
.L_x_165:
[----:B-1----:R1:W2:Y:S02]  /*7f90*/  SYNCS.PHASECHK.TRANS64.TRYWAIT P2, [R3+URZ+0x118], R28 ;  /* 0x0001181c030075a7 */ /* 0x0022a400080411ff */
[----:B--2---:R-:W-:Y:S05]  /*7fa0*/  @!P2 NANOSLEEP.SYNCS 0x989680 ;  /* 0x009896800000a95d */ /* 0x004fea0003900000 */
[----:B------:R-:W2:Y:S02]  /*7fb0*/  @!P2 SYNCS.PHASECHK.TRANS64 P2, [R3+URZ+0x118], R28 ;  /* 0x0001181c0300a5a7 */ /* 0x000ea400080410ff */
[----:B--2---:R-:W-:Y:S05]  /*7fc0*/  @!P2 BRA `(.L_x_165) ;  /* 0xfffffffc00f0a947 */ /* 0x004fea000383ffff */
[----:B------:R-:W-:Y:S05]  /*7fd0*/  BRA `(.L_x_166) ;  /* 0xffffffc800887947 */ /* 0x000fea000383ffff */
.L_x_91:
[----:B--2---:R2:W4:Y:S02]  /*7fe0*/  SYNCS.PHASECHK.TRANS64.TRYWAIT P0, [R0+URZ+0x130], R3 ;  /* 0x00013003000075a7 */ /* 0x00452400080011ff */
[----:B----4-:R-:W-:Y:S05]  /*7ff0*/  @!P0 NANOSLEEP.SYNCS 0x989680 ;  /* 0x009896800000895d */ /* 0x010fea0003900000 */
[----:B------:R-:W4:Y:S02]  /*8000*/  @!P0 SYNCS.PHASECHK.TRANS64 P0, [R0+URZ+0x130], R3 ;  /* 0x00013003000085a7 */ /* 0x000f2400080010ff */
[----:B----4-:R-:W-:Y:S05]  /*8010*/  @!P0 BRA `(.L_x_91) ;  /* 0xfffffffc00f08947 */ /* 0x010fea000383ffff */
[----:B------:R-:W-:Y:S05]  /*8020*/  BRA `(.L_x_167) ;  /* 0xffffffcc00ec7947 */ /* 0x000fea000383ffff */
.L_x_103:
[----:B-1----:R-:W-:Y:S04]  /*8030*/  MOV R0, UR49 ;  /* 0x0000003100007c02 */ /* 0x002fe80008000f00 */
[----:B------:R1:W2:Y:S03]  /*8040*/  SYNCS.PHASECHK.TRANS64.TRYWAIT P1, [R0+URZ+0x110], R3 ;  /* 0x00011003000075a7 */ /* 0x0002a600080211ff */
[----:B--2---:R-:W-:Y:S05]  /*8050*/  @!P1 NANOSLEEP.SYNCS 0x989680 ;  /* 0x009896800000995d */ /* 0x004fea0003900000 */
[----:B------:R-:W2:Y:S02]  /*8060*/  @!P1 SYNCS.PHASECHK.TRANS64 P1, [R0+URZ+0x110], R3 ;  /* 0x00011003000095a7 */ /* 0x000ea400080210ff */
[----:B--2---:R-:W-:Y:S05]  /*8070*/  @!P1 BRA `(.L_x_103) ;  /* 0xfffffffc00ec9947 */ /* 0x004fea000383ffff */
[----:B------:R-:W-:Y:S05]  /*8080*/  BRA `(.L_x_102) ;  /* 0xffffffdc005c7947 */ /* 0x000fea000383ffff */
.L_x_105:
[----:B-1----:R1:W4:Y:S02]  /*8090*/  SYNCS.PHASECHK.TRANS64.TRYWAIT P1, [R216+URZ+0x150], R5 ;  /* 0x00015005d80075a7 */ /* 0x00232400080211ff */
[----:B----4-:R-:W-:Y:S05]  /*80a0*/  @!P1 NANOSLEEP.SYNCS 0x989680 ;  /* 0x009896800000995d */ /* 0x010fea0003900000 */
[----:B------:R-:W4:Y:S02]  /*80b0*/  @!P1 SYNCS.PHASECHK.TRANS64 P1, [R216+URZ+0x150], R5 ;  /* 0x00015005d80095a7 */ /* 0x000f2400080210ff */
[----:B----4-:R-:W-:Y:S05]  /*80c0*/  @!P1 BRA `(.L_x_105) ;  /* 0xfffffffc00f09947 */ /* 0x010fea000383ffff */
[----:B------:R-:W-:Y:S05]  /*80d0*/  BRA `(.L_x_104) ;  /* 0xffffffdc00a07947 */ /* 0x000fea000383ffff */
        .weak           $__internal_0_$__cuda_sm10x_tcgen05_guardrail_trap_col_being_dealloced_not_returned_by_alloc
        .type           $__internal_0_$__cuda_sm10x_tcgen05_guardrail_trap_col_being_dealloced_not_returned_by_alloc,@function
        .size           $__internal_0_$__cuda_sm10x_tcgen05_guardrail_trap_col_being_dealloced_not_returned_by_alloc,($__internal_1_$__cuda_sm10x_tcgen05_guardrail_trap_phase_invalid_during_alloc - $__internal_0_$__cuda_sm10x_tcgen05_guardrail_trap_col_being_dealloced_not_returned_by_alloc)
$__internal_0_$__cuda_sm10x_tcgen05_guardrail_trap_col_being_dealloced_not_returned_by_alloc:
[----:B------:R-:W-:Y:S05]  /*80e0*/  BPT.TRAP 0x1 ;  /* 0x000000040000795c */ /* 0x000fea0000300000 */
[----:B------:R-:W-:-:S04]  /*80f0*/  HFMA2 R3, -RZ, RZ, 0, 0 ;  /* 0x00000000ff037431 */ /* 0x000fc800000001ff */
[----:B------:R-:W-:Y:S05]  /*8100*/  RET.REL.NODEC R2 `(_ZN7cutlass13device_kernelINS_4gemm6kernel13GemmUniversalIN4cute5tupleIJiiiiEEENS1_10collective13CollectiveMmaINS1_35MainloopSm100TmaUmmaWarpSpecializedILi17ELi2ELi4ENS5_IJNS4_1CILi1EEESB_SB_EEEEENS5_IJNSA_ILi128EEENSA_ILi64EEESF_EEENS_12float_e4m3_tENS5_IJlSB_lEEESH_SI_NS4_8TiledMMAINS4_8MMA_AtomIJNS4_10MMA_TraitsINS4_19SM100_MMA_F8F6F4_SSEJSH_SH_fSE_SF_NS4_17integral_constantINS4_4UMMA5MajorELSP_0EEESQ_NSN_INSO_7ScaleInELSR_0EEESS_EEEEEENS4_6LayoutISC_NS5_IJNSA_ILi0EEESW_SW_EEEEENS5_IJNS4_10UnderscoreESZ_SZ_EEEEENS4_13SM90_TMA_LOADENS4_14ComposedLayoutINS4_7SwizzleILi2ELi4ELi3EEENS4_18smem_ptr_flag_bitsILi8EEENSV_INS5_IJNSA_ILi8EEESF_EEENS5_IJSF_SB_EEEEEEEvNS4_8identityES12_S1C_vS1D_EENS_8epilogue10collective18CollectiveEpilogueINS1F_23Sm100TmaWarpSpecializedILi1ELi1ELi64ELb0ELb0EEEJSG_NS5_IJNSV_ISE_SB_EENSV_ISF_SB_EEEEESH_SI_SH_SI_NS1F_6fusion15FusionCallbacksIS1J_NS1N_17LinCombPerRowBiasISH_fSH_SH_fLi16ELNS_15FloatRoundStyleE2EEESG_S1M_JEEENS4_5SM1004TMEM4LOAD26SM100_TMEM_LOAD_32dp32b64xES12_S1C_NS4_39AutoVectorizingCopyWithAssumedAlignmentILi128EEENS4_14SM90_TMA_STOREES1C_S1Y_S1Y_EEEvvEEEEvNT_6ParamsE) ;  /* 0xffffff7c02bc7950 */ /* 0x000fea0003c3ffff */
        .weak           $__internal_1_$__cuda_sm10x_tcgen05_guardrail_trap_phase_invalid_during_alloc
        .type           $__internal_1_$__cuda_sm10x_tcgen05_guardrail_trap_phase_invalid_during_alloc,@function
        .size           $__internal_1_$__cuda_sm10x_tcgen05_guardrail_trap_phase_invalid_during_alloc,($__internal_2_$__cuda_sm10x_tcgen05_guardrail_trap_unallocated_columns_being_dealloced - $__internal_1_$__cuda_sm10x_tcgen05_guardrail_trap_phase_invalid_during_alloc)
$__internal_1_$__cuda_sm10x_tcgen05_guardrail_trap_phase_invalid_during_alloc:
[----:B------:R-:W-:Y:S05]  /*8110*/  BPT.TRAP 0x1 ;  /* 0x000000040000795c */ /* 0x000fea0000300000 */
[----:B------:R-:W-:-:S04]  /*8120*/  MOV R3, 0x0 ;  /* 0x0000000000037802 */ /* 0x000fc80000000f00 */
[----:B------:R-:W-:Y:S05]  /*8130*/  RET.REL.NODEC R2 `(_ZN7cutlass13device_kernelINS_4gemm6kernel13GemmUniversalIN4cute5tupleIJiiiiEEENS1_10collective13CollectiveMmaINS1_35MainloopSm100TmaUmmaWarpSpecializedILi17ELi2ELi4ENS5_IJNS4_1CILi1EEESB_SB_EEEEENS5_IJNSA_ILi128EEENSA_ILi64EEESF_EEENS_12float_e4m3_tENS5_IJlSB_lEEESH_SI_NS4_8TiledMMAINS4_8MMA_AtomIJNS4_10MMA_TraitsINS4_19SM100_MMA_F8F6F4_SSEJSH_SH_fSE_SF_NS4_17integral_constantINS4_4UMMA5MajorELSP_0EEESQ_NSN_INSO_7ScaleInELSR_0EEESS_EEEEEENS4_6LayoutISC_NS5_IJNSA_ILi0EEESW_SW_EEEEENS5_IJNS4_10UnderscoreESZ_SZ_EEEEENS4_13SM90_TMA_LOADENS4_14ComposedLayoutINS4_7SwizzleILi2ELi4ELi3EEENS4_18smem_ptr_flag_bitsILi8EEENSV_INS5_IJNSA_ILi8EEESF_EEENS5_IJSF_SB_EEEEEEEvNS4_8identityES12_S1C_vS1D_EENS_8epilogue10collective18CollectiveEpilogueINS1F_23Sm100TmaWarpSpecializedILi1ELi1ELi64ELb0ELb0EEEJSG_NS5_IJNSV_ISE_SB_EENSV_ISF_SB_EEEEESH_SI_SH_SI_NS1F_6fusion15FusionCallbacksIS1J_NS1N_17LinCombPerRowBiasISH_fSH_SH_fLi16ELNS_15FloatRoundStyleE2EEESG_S1M_JEEENS4_5SM1004TMEM4LOAD26SM100_TMEM_LOAD_32dp32b64xES12_S1C_NS4_39AutoVectorizingCopyWithAssumedAlignmentILi128EEENS4_14SM90_TMA_STOREES1C_S1Y_S1Y_EEEvvEEEEvNT_6ParamsE) ;  /* 0xffffff7c02b07950 */ /* 0x000fea0003c3ffff */
        .weak           $__internal_2_$__cuda_sm10x_tcgen05_guardrail_trap_unallocated_columns_being_dealloced
        .type           $__internal_2_$__cuda_sm10x_tcgen05_guardrail_trap_unallocated_columns_being_dealloced,@function
        .size           $__internal_2_$__cuda_sm10x_tcgen05_guardrail_trap_unallocated_columns_being_dealloced,(.L_x_169 - $__internal_2_$__cuda_sm10x_tcgen05_guardrail_trap_unallocated_columns_being_dealloced)
$__internal_2_$__cuda_sm10x_tcgen05_guardrail_trap_unallocated_columns_being_dealloced:
[----:B------:R-:W-:Y:S05]  /*8140*/  BPT.TRAP 0x1 ;  /* 0x000000040000795c */ /* 0x000fea0000300000 */
[----:B------:R-:W-:-:S04]  /*8150*/  HFMA2 R3, -RZ, RZ, 0, 0 ;  /* 0x00000000ff037431 */ /* 0x000fc800000001ff */
[----:B------:R-:W-:Y:S05]  /*8160*/  RET.REL.NODEC R2 `(_ZN7cutlass13device_kernelINS_4gemm6kernel13GemmUniversalIN4cute5tupleIJiiiiEEENS1_10collective13CollectiveMmaINS1_35MainloopSm100TmaUmmaWarpSpecializedILi17ELi2ELi4ENS5_IJNS4_1CILi1EEESB_SB_EEEEENS5_IJNSA_ILi128EEENSA_ILi64EEESF_EEENS_12float_e4m3_tENS5_IJlSB_lEEESH_SI_NS4_8TiledMMAINS4_8MMA_AtomIJNS4_10MMA_TraitsINS4_19SM100_MMA_F8F6F4_SSEJSH_SH_fSE_SF_NS4_17integral_constantINS4_4UMMA5MajorELSP_0EEESQ_NSN_INSO_7ScaleInELSR_0EEESS_EEEEEENS4_6LayoutISC_NS5_IJNSA_ILi0EEESW_SW_EEEEENS5_IJNS4_10UnderscoreESZ_SZ_EEEEENS4_13SM90_TMA_LOADENS4_14ComposedLayoutINS4_7SwizzleILi2ELi4ELi3EEENS4_18smem_ptr_flag_bitsILi8EEENSV_INS5_IJNSA_ILi8EEESF_EEENS5_IJSF_SB_EEEEEEEvNS4_8identityES12_S1C_vS1D_EENS_8epilogue10collective18CollectiveEpilogueINS1F_23Sm100TmaWarpSpecializedILi1ELi1ELi64ELb0ELb0EEEJSG_NS5_IJNSV_ISE_SB_EENSV_ISF_SB_EEEEESH_SI_SH_SI_NS1F_6fusion15FusionCallbacksIS1J_NS1N_17LinCombPerRowBiasISH_fSH_SH_fLi16ELNS_15FloatRoundStyleE2EEESG_S1M_JEEENS4_5SM1004TMEM4LOAD26SM100_TMEM_LOAD_32dp32b64xES12_S1C_NS4_39AutoVectorizingCopyWithAssumedAlignmentILi128EEENS4_14SM90_TMA_STOREES1C_S1Y_S1Y_EEEvvEEEEvNT_6ParamsE) ;  /* 0xffffff7c02a47950 */ /* 0x000fea0003c3ffff */
.L_x_168:
[----:B------:R-:W-:-:S00]  /*8170*/  BRA `(.L_x_168) ;  /* 0xfffffffc00fc7947 */ /* 0x000fc0000383ffff */
[----:B------:R-:W-:-:S00]  /*8180*/  NOP ;  /* 0x0000000000007918 */ /* 0x000fc00000000000 */
[----:B------:R-:W-:-:S00]  /*8190*/  NOP ;  /* 0x0000000000007918 */ /* 0x000fc00000000000 */
[----:B------:R-:W-:-:S00]  /*81a0*/  NOP ;  /* 0x0000000000007918 */ /* 0x000fc00000000000 */
[----:B------:R-:W-:-:S00]  /*81b0*/  NOP ;  /* 0x0000000000007918 */ /* 0x000fc00000000000 */
[----:B------:R-:W-:-:S00]  /*81c0*/  NOP ;  /* 0x0000000000007918 */ /* 0x000fc00000000000 */
[----:B------:R-:W-:-:S00]  /*81d0*/  NOP ;  /* 0x0000000000007918 */ /* 0x000fc00000000000 */
[----:B------:R-:W-:-:S00]  /*81e0*/  NOP ;  /* 0x0000000000007918 */ /* 0x000fc00000000000 */
[----:B------:R-:W-:-:S00]  /*81f0*/  NOP ;  /* 0x0000000000007918 */ /* 0x000fc00000000000 */
.L_x_169:


//--------------------- .nv.global.init           --------------------------
	.section	.nv.global.init,"aw",@progbits
.nv.global.init:
	.type		$str$27,@object
	.size		$str$27,($str$28 - $str$27)
$str$27:
        /*0000*/ 	.byte	0x28, 0x61, 0x64, 0x64, 0x72, 0x65, 0x73, 0x73, 0x20, 0x26, 0x20, 0x6d, 0x61, 0x73, 0x6b, 0x29
        /*0010*/ 	.byte	0x20, 0x3d, 0x3d, 0x20, 0x30, 0x00
	.type		$str$28,@object
	.size		$str$28,($str$26 - $str$28)
$str$28:
        /*0016*/ 	.byte	0x2f, 0x74, 0x6d, 0x70, 0x2f, 0x63, 0x75, 0x74, 0x6c, 0x61, 0x73, 0x73, 0x5f, 0x73, 0x77, 0x65
        /*0026*/ 	.byte	0x65, 0x70, 0x5f, 0x73, 0x72, 0x63, 0x2f, 0x69, 0x6e, 0x63, 0x6c, 0x75, 0x64, 0x65, 0x2f, 0x63
        /*0036*/ 	.byte	0x75, 0x74, 0x65, 0x2f, 0x70, 0x6f, 0x69, 0x6e, 0x74, 0x65, 0x72, 0x5f, 0x66, 0x6c, 0x61, 0x67
        /*0046*/ 	.byte	0x67, 0x65, 0x64, 0x2e, 0x68, 0x70, 0x70, 0x00
	.type		$str$26,@object
	.size		$str$26,($str$25 - $str$26)
$str$26:
        /*004e*/ 	.byte	0x2f, 0x74, 0x6d, 0x70, 0x2f, 0x63, 0x75, 0x74, 0x6c, 0x61, 0x73, 0x73, 0x5f, 0x73, 0x77, 0x65
        /*005e*/ 	.byte	0x65, 0x70, 0x5f, 0x73, 0x72, 0x63, 0x2f, 0x69, 0x6e, 0x63, 0x6c, 0x75, 0x64, 0x65, 0x2f, 0x63
        /*006e*/ 	.byte	0x75, 0x74, 0x65, 0x2f, 0x61, 0x74, 0x6f, 0x6d, 0x2f, 0x63, 0x6f, 0x70, 0x79, 0x5f, 0x74, 0x72
        /*007e*/ 	.byte	0x61, 0x69, 0x74, 0x73, 0x5f, 0x73, 0x6d, 0x31, 0x30, 0x30, 0x2e, 0x68, 0x70, 0x70, 0x00
	.type		$str$25,@object
	.size		$str$25,(__unnamed_1 - $str$25)
$str$25:
        /*008d*/ 	.byte	0x28, 0x28, 0x75, 0x69, 0x6e, 0x74, 0x33, 0x32, 0x5f, 0x74, 0x28, 0x74, 0x68, 0x72, 0x65, 0x61
        /*009d*/ 	.byte	0x64, 0x49, 0x64, 0x78, 0x2e, 0x78, 0x29, 0x20, 0x2f, 0x20, 0x33, 0x32, 0x29, 0x20, 0x25, 0x20
        /*00ad*/ 	.byte	0x34, 0x29, 0x20, 0x3d, 0x3d, 0x20, 0x28, 0x28, 0x28, 0x74, 0x6d, 0x65, 0x6d, 0x5f, 0x61, 0x64
        /*00bd*/ 	.byte	0x64, 0x72, 0x20, 0x3e, 0x3e, 0x20, 0x31, 0x36, 0x29, 0x20, 0x2f, 0x20, 0x33, 0x32, 0x29, 0x20
        /*00cd*/ 	.byte	0x25, 0x20, 0x34, 0x29, 0x00
	.type		__unnamed_1,@object
	.size		__unnamed_1,(__unnamed_2 - __unnamed_1)
__unnamed_1:
        /*00d2*/ 	.byte	0x61, 0x75, 0x74, 0x6f, 0x20, 0x63, 0x75, 0x74, 0x65, 0x3a, 0x3a, 0x61, 0x73, 0x5f, 0x70, 0x6f
        /* <DEDUP_REMOVED lines=24> */
        /*0262*/ 	.byte	0x43, 0x3c, 0x38, 0x31, 0x39, 0x32, 0x3e, 0x3e, 0x3e, 0x3e, 0x5d, 0x00
	.type		__unnamed_2,@object
	.size		__unnamed_2,(.L_2 - __unnamed_2)
__unnamed_2:
        /* <DEDUP_REMOVED lines=42> */
        /*050e*/ 	.byte	0x3e, 0x3e, 0x3e, 0x3e, 0x5d, 0x00
.L_2:


//--------------------- .nv.shared._ZN7cutlass13device_kernelINS_4gemm6kernel13GemmUniversalIN4cute5tupleIJiiiiEEENS1_10collective13CollectiveMmaINS1_35MainloopSm100TmaUmmaWarpSpecializedILi17ELi2ELi4ENS5_IJNS4_1CILi1EEESB_SB_EEEEENS5_IJNSA_ILi128EEENSA_ILi64EEESF_EEENS_12float_e4m3_tENS5_IJlSB_lEEESH_SI_NS4_8TiledMMAINS4_8MMA_AtomIJNS4_10MMA_TraitsINS4_19SM100_MMA_F8F6F4_SSEJSH_SH_fSE_SF_NS4_17integral_constantINS4_4UMMA5MajorELSP_0EEESQ_NSN_INSO_7ScaleInELSR_0EEESS_EEEEEENS4_6LayoutISC_NS5_IJNSA_ILi0EEESW_SW_EEEEENS5_IJNS4_10UnderscoreESZ_SZ_EEEEENS4_13SM90_TMA_LOADENS4_14ComposedLayoutINS4_7SwizzleILi2ELi4ELi3EEENS4_18smem_ptr_flag_bitsILi8EEENSV_INS5_IJNSA_ILi8EEESF_EEENS5_IJSF_SB_EEEEEEEvNS4_8identityES12_S1C_vS1D_EENS_8epilogue10collective18CollectiveEpilogueINS1F_23Sm100TmaWarpSpecializedILi1ELi1ELi64ELb0ELb0EEEJSG_NS5_IJNSV_ISE_SB_EENSV_ISF_SB_EEEEESH_SI_SH_SI_NS1F_6fusion15FusionCallbacksIS1J_NS1N_17LinCombPerRowBiasISH_fSH_SH_fLi16ELNS_15FloatRoundStyleE2EEESG_S1M_JEEENS4_5SM1004TMEM4LOAD26SM100_TMEM_LOAD_32dp32b64xES12_S1C_NS4_39AutoVectorizingCopyWithAssumedAlignmentILi128EEENS4_14SM90_TMA_STOREES1C_S1Y_S1Y_EEEvvEEEEvNT_6ParamsE --------------------------
	.section	.nv.shared._ZN7cutlass13device_kernelINS_4gemm6kernel13GemmUniversalIN4cute5tupleIJiiiiEEENS1_10collective13CollectiveMmaINS1_35MainloopSm100TmaUmmaWarpSpecializedILi17ELi2ELi4ENS5_IJNS4_1CILi1EEESB_SB_EEEEENS5_IJNSA_ILi128EEENSA_ILi64EEESF_EEENS_12float_e4m3_tENS5_IJlSB_lEEESH_SI_NS4_8TiledMMAINS4_8MMA_AtomIJNS4_10MMA_TraitsINS4_19SM100_MMA_F8F6F4_SSEJSH_SH_fSE_SF_NS4_17integral_constantINS4_4UMMA5MajorELSP_0EEESQ_NSN_INSO_7ScaleInELSR_0EEESS_EEEEEENS4_6LayoutISC_NS5_IJNSA_ILi0EEESW_SW_EEEEENS5_IJNS4_10UnderscoreESZ_SZ_EEEEENS4_13SM90_TMA_LOADENS4_14ComposedLayoutINS4_7SwizzleILi2ELi4ELi3EEENS4_18smem_ptr_flag_bitsILi8EEENSV_INS5_IJNSA_ILi8EEESF_EEENS5_IJSF_SB_EEEEEEEvNS4_8identityES12_S1C_vS1D_EENS_8epilogue10collective18CollectiveEpilogueINS1F_23Sm100TmaWarpSpecializedILi1ELi1ELi64ELb0ELb0EEEJSG_NS5_IJNSV_ISE_SB_EENSV_ISF_SB_EEEEESH_SI_SH_SI_NS1F_6fusion15FusionCallbacksIS1J_NS1N_17LinCombPerRowBiasISH_fSH_SH_fLi16ELNS_15FloatRoundStyleE2EEESG_S1M_JEEENS4_5SM1004TMEM4LOAD26SM100_TMEM_LOAD_32dp32b64xES12_S1C_NS4_39AutoVectorizingCopyWithAssumedAlignmentILi128EEENS4_14SM90_TMA_STOREES1C_S1Y_S1Y_EEEvvEEEEvNT_6ParamsE,"aw",@nobits
	.sectionflags	@""
	.align	16
	.zero		1024


//--------------------- .nv.shared.reserved.0     --------------------------
	.section	.nv.shared.reserved.0,"aw",@nobits
	.weak		__nv_reservedSMEM_offset_0_alias
	.size		__nv_reservedSMEM_offset_0_alias, 0, 64
	.other		__nv_reservedSMEM_offset_0_alias,@"STO_CUDA_RESERVED_SHARED STV_DEFAULT"
__nv_reservedSMEM_offset_0_alias:
	.zero		0
.nv.shared.reserved.0:
	.zero		64
	.weak		__nv_reservedSMEM_tcgen05_partition
	.type		__nv_reservedSMEM_tcgen05_partition,@object
	.size		__nv_reservedSMEM_tcgen05_partition,(.L_0 - __nv_reservedSMEM_tcgen05_partition)
__nv_reservedSMEM_tcgen05_partition:
	.zero		32
.L_0:


//--------------------- .nv.global                --------------------------
	.section	.nv.global,"aw",@nobits
.nv.global:
	.type		_ZN39_INTERNAL_ecccd5bc_4_k_cu_cf651f10_30324cute1_E,@object
	.size		_ZN39_INTERNAL_ecccd5bc_4_k_cu_cf651f10_30324cute1_E,(_ZN39_INTERNAL_ecccd5bc_4_k_cu_cf651f10_30324cuda3std3__45__cpo6cbeginE - _ZN39_INTERNAL_ecccd5bc_4_k_cu_cf651f10_30324cute1_E)
_ZN39_INTERNAL_ecccd5bc_4_k_cu_cf651f10_30324cute1_E:
	.zero		1
	.type		_ZN39_INTERNAL_ecccd5bc_4_k_cu_cf651f10_30324cuda3std3__45__cpo6cbeginE,@object
	.size		_ZN39_INTERNAL_ecccd5bc_4_k_cu_cf651f10_30324cuda3std3__45__cpo6cbeginE,(_ZN39_INTERNAL_ecccd5bc_4_k_cu_cf651f10_30324cuda3std3__48in_placeE - _ZN39_INTERNAL_ecccd5bc_4_k_cu_cf651f10_30324cuda3std3__45__cpo6cbeginE)
_ZN39_INTERNAL_ecccd5bc_4_k_cu_cf651f10_30324cuda3std3__45__cpo6cbeginE:
	.zero		1
	.type		_ZN39_INTERNAL_ecccd5bc_4_k_cu_cf651f10_30324cuda3std3__48in_placeE,@object
	.size		_ZN39_INTERNAL_ecccd5bc_4_k_cu_cf651f10_30324cuda3std3__48in_placeE,(_ZN39_INTERNAL_ecccd5bc_4_k_cu_cf651f10_30324cuda3std6ranges3__45__cpo9iter_moveE - _ZN39_INTERNAL_ecccd5bc_4_k_cu_cf651f10_30324cuda3std3__48in_placeE)
_ZN39_INTERNAL_ecccd5bc_4_k_cu_cf651f10_30324cuda3std3__48in_placeE:
	.zero		1
	.type		_ZN39_INTERNAL_ecccd5bc_4_k_cu_cf651f10_30324cuda3std6ranges3__45__cpo9iter_moveE,@object
	.size		_ZN39_INTERNAL_ecccd5bc_4_k_cu_cf651f10_30324cuda3std6ranges3__45__cpo9iter_moveE,(_ZN39_INTERNAL_ecccd5bc_4_k_cu_cf651f10_30324cuda3std3__45__cpo5beginE - _ZN39_INTERNAL_ecccd5bc_4_k_cu_cf651f10_30324cuda3std6ranges3__45__cpo9iter_moveE)
_ZN39_INTERNAL_ecccd5bc_4_k_cu_cf651f10_30324cuda3std6ranges3__45__cpo9iter_moveE:
	.zero		1
	.type		_ZN39_INTERNAL_ecccd5bc_4_k_cu_cf651f10_30324cuda3std3__45__cpo5beginE,@object
	.size		_ZN39_INTERNAL_ecccd5bc_4_k_cu_cf651f10_30324cuda3std3__45__cpo5beginE,(_ZN39_INTERNAL_ecccd5bc_4_k_cu_cf651f10_30324cuda3std3__441_GLOBAL__N__ecccd5bc_4_k_cu_cf651f10_30326ignoreE - _ZN39_INTERNAL_ecccd5bc_4_k_cu_cf651f10_30324cuda3std3__45__cpo5beginE)
_ZN39_INTERNAL_ecccd5bc_4_k_cu_cf651f10_30324cuda3std3__45__cpo5beginE:
	.zero		1
	.type		_ZN39_INTERNAL_ecccd5bc_4_k_cu_cf651f10_30324cuda3std3__441_GLOBAL__N__ecccd5bc_4_k_cu_cf651f10_30326ignoreE,@object
	.size		_ZN39_INTERNAL_ecccd5bc_4_k_cu_cf651f10_30324cuda3std3__441_GLOBAL__N__ecccd5bc_4_k_cu_cf651f10_30326ignoreE,(_ZN39_INTERNAL_ecccd5bc_4_k_cu_cf651f10_30324cute7productE - _ZN39_INTERNAL_ecccd5bc_4_k_cu_cf651f10_30324cuda3std3__441_GLOBAL__N__ecccd5bc_4_k_cu_cf651f10_30326ignoreE)
_ZN39_INTERNAL_ecccd5bc_4_k_cu_cf651f10_30324cuda3std3__441_GLOBAL__N__ecccd5bc_4_k_cu_cf651f10_30326ignoreE:
	.zero		1
	.type		_ZN39_INTERNAL_ecccd5bc_4_k_cu_cf651f10_30324cute7productE,@object
	.size		_ZN39_INTERNAL_ecccd5bc_4_k_cu_cf651f10_30324cute7productE,(_ZN39_INTERNAL_ecccd5bc_4_k_cu_cf651f10_30324cuda3std3__45__cpo3endE - _ZN39_INTERNAL_ecccd5bc_4_k_cu_cf651f10_30324cute7productE)
_ZN39_INTERNAL_ecccd5bc_4_k_cu_cf651f10_30324cute7productE:
	.zero		1
	.type		_ZN39_INTERNAL_ecccd5bc_4_k_cu_cf651f10_30324cuda3std3__45__cpo3endE,@object
	.size		_ZN39_INTERNAL_ecccd5bc_4_k_cu_cf651f10_30324cuda3std3__45__cpo3endE,(_ZN39_INTERNAL_ecccd5bc_4_k_cu_cf651f10_30324cuda3std3__419piecewise_constructE - _ZN39_INTERNAL_ecccd5bc_4_k_cu_cf651f10_30324cuda3std3__45__cpo3endE)
_ZN39_INTERNAL_ecccd5bc_4_k_cu_cf651f10_30324cuda3std3__45__cpo3endE:
	.zero		1
	.type		_ZN39_INTERNAL_ecccd5bc_4_k_cu_cf651f10_30324cuda3std3__419piecewise_constructE,@object
	.size		_ZN39_INTERNAL_ecccd5bc_4_k_cu_cf651f10_30324cuda3std3__419piecewise_constructE,(_ZN39_INTERNAL_ecccd5bc_4_k_cu_cf651f10_30324cuda3std3__45__cpo4cendE - _ZN39_INTERNAL_ecccd5bc_4_k_cu_cf651f10_30324cuda3std3__419piecewise_constructE)
_ZN39_INTERNAL_ecccd5bc_4_k_cu_cf651f10_30324cuda3std3__419piecewise_constructE:
	.zero		1
	.type		_ZN39_INTERNAL_ecccd5bc_4_k_cu_cf651f10_30324cuda3std3__45__cpo4cendE,@object
	.size		_ZN39_INTERNAL_ecccd5bc_4_k_cu_cf651f10_30324cuda3std3__45__cpo4cendE,(_ZN39_INTERNAL_ecccd5bc_4_k_cu_cf651f10_30324cuda3std6ranges3__45__cpo4swapE - _ZN39_INTERNAL_ecccd5bc_4_k_cu_cf651f10_30324cuda3std3__45__cpo4cendE)
_ZN39_INTERNAL_ecccd5bc_4_k_cu_cf651f10_30324cuda3std3__45__cpo4cendE:
	.zero		1
	.type		_ZN39_INTERNAL_ecccd5bc_4_k_cu_cf651f10_30324cuda3std6ranges3__45__cpo4swapE,@object
	.size		_ZN39_INTERNAL_ecccd5bc_4_k_cu_cf651f10_30324cuda3std6ranges3__45__cpo4swapE,(.L_10 - _ZN39_INTERNAL_ecccd5bc_4_k_cu_cf651f10_30324cuda3std6ranges3__45__cpo4swapE)
_ZN39_INTERNAL_ecccd5bc_4_k_cu_cf651f10_30324cuda3std6ranges3__45__cpo4swapE:
	.zero		1
.L_10:


//--------------------- .nv.constant0._ZN7cutlass13device_kernelINS_4gemm6kernel13GemmUniversalIN4cute5tupleIJiiiiEEENS1_10collective13CollectiveMmaINS1_35MainloopSm100TmaUmmaWarpSpecializedILi17ELi2ELi4ENS5_IJNS4_1CILi1EEESB_SB_EEEEENS5_IJNSA_ILi128EEENSA_ILi64EEESF_EEENS_12float_e4m3_tENS5_IJlSB_lEEESH_SI_NS4_8TiledMMAINS4_8MMA_AtomIJNS4_10MMA_TraitsINS4_19SM100_MMA_F8F6F4_SSEJSH_SH_fSE_SF_NS4_17integral_constantINS4_4UMMA5MajorELSP_0EEESQ_NSN_INSO_7ScaleInELSR_0EEESS_EEEEEENS4_6LayoutISC_NS5_IJNSA_ILi0EEESW_SW_EEEEENS5_IJNS4_10UnderscoreESZ_SZ_EEEEENS4_13SM90_TMA_LOADENS4_14ComposedLayoutINS4_7SwizzleILi2ELi4ELi3EEENS4_18smem_ptr_flag_bitsILi8EEENSV_INS5_IJNSA_ILi8EEESF_EEENS5_IJSF_SB_EEEEEEEvNS4_8identityES12_S1C_vS1D_EENS_8epilogue10collective18CollectiveEpilogueINS1F_23Sm100TmaWarpSpecializedILi1ELi1ELi64ELb0ELb0EEEJSG_NS5_IJNSV_ISE_SB_EENSV_ISF_SB_EEEEESH_SI_SH_SI_NS1F_6fusion15FusionCallbacksIS1J_NS1N_17LinCombPerRowBiasISH_fSH_SH_fLi16ELNS_15FloatRoundStyleE2EEESG_S1M_JEEENS4_5SM1004TMEM4LOAD26SM100_TMEM_LOAD_32dp32b64xES12_S1C_NS4_39AutoVectorizingCopyWithAssumedAlignmentILi128EEENS4_14SM90_TMA_STOREES1C_S1Y_S1Y_EEEvvEEEEvNT_6ParamsE --------------------------
	.section	.nv.constant0._ZN7cutlass13device_kernelINS_4gemm6kernel13GemmUniversalIN4cute5tupleIJiiiiEEENS1_10collective13CollectiveMmaINS1_35MainloopSm100TmaUmmaWarpSpecializedILi17ELi2ELi4ENS5_IJNS4_1CILi1EEESB_SB_EEEEENS5_IJNSA_ILi128EEENSA_ILi64EEESF_EEENS_12float_e4m3_tENS5_IJlSB_lEEESH_SI_NS4_8TiledMMAINS4_8MMA_AtomIJNS4_10MMA_TraitsINS4_19SM100_MMA_F8F6F4_SSEJSH_SH_fSE_SF_NS4_17integral_constantINS4_4UMMA5MajorELSP_0EEESQ_NSN_INSO_7ScaleInELSR_0EEESS_EEEEEENS4_6LayoutISC_NS5_IJNSA_ILi0EEESW_SW_EEEEENS5_IJNS4_10UnderscoreESZ_SZ_EEEEENS4_13SM90_TMA_LOADENS4_14ComposedLayoutINS4_7SwizzleILi2ELi4ELi3EEENS4_18smem_ptr_flag_bitsILi8EEENSV_INS5_IJNSA_ILi8EEESF_EEENS5_IJSF_SB_EEEEEEEvNS4_8identityES12_S1C_vS1D_EENS_8epilogue10collective18CollectiveEpilogueINS1F_23Sm100TmaWarpSpecializedILi1ELi1ELi64ELb0ELb0EEEJSG_NS5_IJNSV_ISE_SB_EENSV_ISF_SB_EEEEESH_SI_SH_SI_NS1F_6fusion15FusionCallbacksIS1J_NS1N_17LinCombPerRowBiasISH_fSH_SH_fLi16ELNS_15FloatRoundStyleE2EEESG_S1M_JEEENS4_5SM1004TMEM4LOAD26SM100_TMEM_LOAD_32dp32b64xES12_S1C_NS4_39AutoVectorizingCopyWithAssumedAlignmentILi128EEENS4_14SM90_TMA_STOREES1C_S1Y_S1Y_EEEvvEEEEvNT_6ParamsE,"a",@progbits
	.sectionflags	@""
	.align	4
.nv.constant0._ZN7cutlass13device_kernelINS_4gemm6kernel13GemmUniversalIN4cute5tupleIJiiiiEEENS1_10collective13CollectiveMmaINS1_35MainloopSm100TmaUmmaWarpSpecializedILi17ELi2ELi4ENS5_IJNS4_1CILi1EEESB_SB_EEEEENS5_IJNSA_ILi128EEENSA_ILi64EEESF_EEENS_12float_e4m3_tENS5_IJlSB_lEEESH_SI_NS4_8TiledMMAINS4_8MMA_AtomIJNS4_10MMA_TraitsINS4_19SM100_MMA_F8F6F4_SSEJSH_SH_fSE_SF_NS4_17integral_constantINS4_4UMMA5MajorELSP_0EEESQ_NSN_INSO_7ScaleInELSR_0EEESS_EEEEEENS4_6LayoutISC_NS5_IJNSA_ILi0EEESW_SW_EEEEENS5_IJNS4_10UnderscoreESZ_SZ_EEEEENS4_13SM90_TMA_LOADENS4_14ComposedLayoutINS4_7SwizzleILi2ELi4ELi3EEENS4_18smem_ptr_flag_bitsILi8EEENSV_INS5_IJNSA_ILi8EEESF_EEENS5_IJSF_SB_EEEEEEEvNS4_8identityES12_S1C_vS1D_EENS_8epilogue10collective18CollectiveEpilogueINS1F_23Sm100TmaWarpSpecializedILi1ELi1ELi64ELb0ELb0EEEJSG_NS5_IJNSV_ISE_SB_EENSV_ISF_SB_EEEEESH_SI_SH_SI_NS1F_6fusion15FusionCallbacksIS1J_NS1N_17LinCombPerRowBiasISH_fSH_SH_fLi16ELNS_15FloatRoundStyleE2EEESG_S1M_JEEENS4_5SM1004TMEM4LOAD26SM100_TMEM_LOAD_32dp32b64xES12_S1C_NS4_39AutoVectorizingCopyWithAssumedAlignmentILi128EEENS4_14SM90_TMA_STOREES1C_S1Y_S1Y_EEEvvEEEEvNT_6ParamsE:
	.zero		2944


//--------------------- SYMBOLS --------------------------

	.type		.nv.reservedSmem.offset0,@object
	.size		.nv.reservedSmem.offset0,0x4
	.type		.nv.reservedSmem.cap,@object
	.size		.nv.reservedSmem.cap,0x4
	.type		__assertfail,@function
